//
// Generated by NVIDIA NVVM Compiler
//
// Compiler Build ID: CL-36424714
// Cuda compilation tools, release 13.0, V13.0.88
// Based on NVVM 20.0.0
//

.version 9.0
.target sm_100
.address_size 64

	// .globl	_Z25extract_minimizers_kernelPKcPKjS2_PmPjS4_jiii
.global .align 1 .b8 _ZN34_INTERNAL_244a522f_4_k_cu_02ea43544cuda3std3__45__cpo5beginE[1];
.global .align 1 .b8 _ZN34_INTERNAL_244a522f_4_k_cu_02ea43544cuda3std3__45__cpo3endE[1];
.global .align 1 .b8 _ZN34_INTERNAL_244a522f_4_k_cu_02ea43544cuda3std3__45__cpo6cbeginE[1];
.global .align 1 .b8 _ZN34_INTERNAL_244a522f_4_k_cu_02ea43544cuda3std3__45__cpo4cendE[1];
.global .align 1 .b8 _ZN34_INTERNAL_244a522f_4_k_cu_02ea43544cuda3std3__45__cpo6rbeginE[1];
.global .align 1 .b8 _ZN34_INTERNAL_244a522f_4_k_cu_02ea43544cuda3std3__45__cpo4rendE[1];
.global .align 1 .b8 _ZN34_INTERNAL_244a522f_4_k_cu_02ea43544cuda3std3__45__cpo7crbeginE[1];
.global .align 1 .b8 _ZN34_INTERNAL_244a522f_4_k_cu_02ea43544cuda3std3__45__cpo5crendE[1];
.global .align 1 .b8 _ZN34_INTERNAL_244a522f_4_k_cu_02ea43544cuda3std3__436_GLOBAL__N__244a522f_4_k_cu_02ea43546ignoreE[1];
.global .align 1 .b8 _ZN34_INTERNAL_244a522f_4_k_cu_02ea43544cuda3std3__419piecewise_constructE[1];
.global .align 1 .b8 _ZN34_INTERNAL_244a522f_4_k_cu_02ea43544cuda3std3__48in_placeE[1];
.global .align 1 .b8 _ZN34_INTERNAL_244a522f_4_k_cu_02ea43544cuda3std3__420unreachable_sentinelE[1];
.global .align 1 .b8 _ZN34_INTERNAL_244a522f_4_k_cu_02ea43544cuda3std3__47nulloptE[1];
.global .align 1 .b8 _ZN34_INTERNAL_244a522f_4_k_cu_02ea43544cuda3std3__48unexpectE[1];
.global .align 1 .b8 _ZN34_INTERNAL_244a522f_4_k_cu_02ea43544cuda3std6ranges3__45__cpo4swapE[1];
.global .align 1 .b8 _ZN34_INTERNAL_244a522f_4_k_cu_02ea43544cuda3std6ranges3__45__cpo9iter_moveE[1];
.global .align 1 .b8 _ZN34_INTERNAL_244a522f_4_k_cu_02ea43544cuda3std6ranges3__45__cpo5beginE[1];
.global .align 1 .b8 _ZN34_INTERNAL_244a522f_4_k_cu_02ea43544cuda3std6ranges3__45__cpo3endE[1];
.global .align 1 .b8 _ZN34_INTERNAL_244a522f_4_k_cu_02ea43544cuda3std6ranges3__45__cpo6cbeginE[1];
.global .align 1 .b8 _ZN34_INTERNAL_244a522f_4_k_cu_02ea43544cuda3std6ranges3__45__cpo4cendE[1];
.global .align 1 .b8 _ZN34_INTERNAL_244a522f_4_k_cu_02ea43544cuda3std6ranges3__45__cpo7advanceE[1];
.global .align 1 .b8 _ZN34_INTERNAL_244a522f_4_k_cu_02ea43544cuda3std6ranges3__45__cpo9iter_swapE[1];
.global .align 1 .b8 _ZN34_INTERNAL_244a522f_4_k_cu_02ea43544cuda3std6ranges3__45__cpo4nextE[1];
.global .align 1 .b8 _ZN34_INTERNAL_244a522f_4_k_cu_02ea43544cuda3std6ranges3__45__cpo4prevE[1];
.global .align 1 .b8 _ZN34_INTERNAL_244a522f_4_k_cu_02ea43544cuda3std6ranges3__45__cpo4dataE[1];
.global .align 1 .b8 _ZN34_INTERNAL_244a522f_4_k_cu_02ea43544cuda3std6ranges3__45__cpo5cdataE[1];
.global .align 1 .b8 _ZN34_INTERNAL_244a522f_4_k_cu_02ea43544cuda3std6ranges3__45__cpo4sizeE[1];
.global .align 1 .b8 _ZN34_INTERNAL_244a522f_4_k_cu_02ea43544cuda3std6ranges3__45__cpo5ssizeE[1];
.global .align 1 .b8 _ZN34_INTERNAL_244a522f_4_k_cu_02ea43544cuda3std6ranges3__45__cpo8distanceE[1];
.global .align 1 .b8 _ZN34_INTERNAL_244a522f_4_k_cu_02ea43546thrust24THRUST_300001_SM_1000_NS8cuda_cub3parE[1];
.global .align 1 .b8 _ZN34_INTERNAL_244a522f_4_k_cu_02ea43546thrust24THRUST_300001_SM_1000_NS8cuda_cub10par_nosyncE[1];
.global .align 1 .b8 _ZN34_INTERNAL_244a522f_4_k_cu_02ea43546thrust24THRUST_300001_SM_1000_NS6system6detail10sequential3seqE[1];
.global .align 1 .b8 _ZN34_INTERNAL_244a522f_4_k_cu_02ea43546thrust24THRUST_300001_SM_1000_NS6system3cpp3parE[1];
.global .align 1 .b8 _ZN34_INTERNAL_244a522f_4_k_cu_02ea43546thrust24THRUST_300001_SM_1000_NS12placeholders2_1E[1];
.global .align 1 .b8 _ZN34_INTERNAL_244a522f_4_k_cu_02ea43546thrust24THRUST_300001_SM_1000_NS12placeholders2_2E[1];
.global .align 1 .b8 _ZN34_INTERNAL_244a522f_4_k_cu_02ea43546thrust24THRUST_300001_SM_1000_NS12placeholders2_3E[1];
.global .align 1 .b8 _ZN34_INTERNAL_244a522f_4_k_cu_02ea43546thrust24THRUST_300001_SM_1000_NS12placeholders2_4E[1];
.global .align 1 .b8 _ZN34_INTERNAL_244a522f_4_k_cu_02ea43546thrust24THRUST_300001_SM_1000_NS12placeholders2_5E[1];
.global .align 1 .b8 _ZN34_INTERNAL_244a522f_4_k_cu_02ea43546thrust24THRUST_300001_SM_1000_NS12placeholders2_6E[1];
.global .align 1 .b8 _ZN34_INTERNAL_244a522f_4_k_cu_02ea43546thrust24THRUST_300001_SM_1000_NS12placeholders2_7E[1];
.global .align 1 .b8 _ZN34_INTERNAL_244a522f_4_k_cu_02ea43546thrust24THRUST_300001_SM_1000_NS12placeholders2_8E[1];
.global .align 1 .b8 _ZN34_INTERNAL_244a522f_4_k_cu_02ea43546thrust24THRUST_300001_SM_1000_NS12placeholders2_9E[1];
.global .align 1 .b8 _ZN34_INTERNAL_244a522f_4_k_cu_02ea43546thrust24THRUST_300001_SM_1000_NS12placeholders3_10E[1];
.global .align 1 .b8 _ZN34_INTERNAL_244a522f_4_k_cu_02ea43546thrust24THRUST_300001_SM_1000_NS3seqE[1];
.global .align 1 .b8 _ZN34_INTERNAL_244a522f_4_k_cu_02ea43546thrust24THRUST_300001_SM_1000_NS6deviceE[1];

.visible .entry _Z25extract_minimizers_kernelPKcPKjS2_PmPjS4_jiii(
	.param .u64 .ptr .align 1 _Z25extract_minimizers_kernelPKcPKjS2_PmPjS4_jiii_param_0,
	.param .u64 .ptr .align 1 _Z25extract_minimizers_kernelPKcPKjS2_PmPjS4_jiii_param_1,
	.param .u64 .ptr .align 1 _Z25extract_minimizers_kernelPKcPKjS2_PmPjS4_jiii_param_2,
	.param .u64 .ptr .align 1 _Z25extract_minimizers_kernelPKcPKjS2_PmPjS4_jiii_param_3,
	.param .u64 .ptr .align 1 _Z25extract_minimizers_kernelPKcPKjS2_PmPjS4_jiii_param_4,
	.param .u64 .ptr .align 1 _Z25extract_minimizers_kernelPKcPKjS2_PmPjS4_jiii_param_5,
	.param .u32 _Z25extract_minimizers_kernelPKcPKjS2_PmPjS4_jiii_param_6,
	.param .u32 _Z25extract_minimizers_kernelPKcPKjS2_PmPjS4_jiii_param_7,
	.param .u32 _Z25extract_minimizers_kernelPKcPKjS2_PmPjS4_jiii_param_8,
	.param .u32 _Z25extract_minimizers_kernelPKcPKjS2_PmPjS4_jiii_param_9
)
{
	.reg .pred 	%p<32>;
	.reg .b16 	%rs<18>;
	.reg .b32 	%r<59>;
	.reg .b64 	%rd<58>;

	ld.param.u64 	%rd16, [_Z25extract_minimizers_kernelPKcPKjS2_PmPjS4_jiii_param_0];
	ld.param.u64 	%rd17, [_Z25extract_minimizers_kernelPKcPKjS2_PmPjS4_jiii_param_1];
	ld.param.u64 	%rd18, [_Z25extract_minimizers_kernelPKcPKjS2_PmPjS4_jiii_param_2];
	ld.param.u64 	%rd19, [_Z25extract_minimizers_kernelPKcPKjS2_PmPjS4_jiii_param_3];
	ld.param.u64 	%rd20, [_Z25extract_minimizers_kernelPKcPKjS2_PmPjS4_jiii_param_4];
	ld.param.u64 	%rd21, [_Z25extract_minimizers_kernelPKcPKjS2_PmPjS4_jiii_param_5];
	ld.param.u32 	%r28, [_Z25extract_minimizers_kernelPKcPKjS2_PmPjS4_jiii_param_6];
	ld.param.u32 	%r25, [_Z25extract_minimizers_kernelPKcPKjS2_PmPjS4_jiii_param_7];
	ld.param.u32 	%r26, [_Z25extract_minimizers_kernelPKcPKjS2_PmPjS4_jiii_param_8];
	cvta.to.global.u64 	%rd1, %rd20;
	cvta.to.global.u64 	%rd2, %rd19;
	cvta.to.global.u64 	%rd3, %rd21;
	mov.u32 	%r29, %ctaid.x;
	mov.u32 	%r30, %ntid.x;
	mov.u32 	%r31, %tid.x;
	mad.lo.s32 	%r1, %r29, %r30, %r31;
	setp.ge.u32 	%p1, %r1, %r28;
	@%p1 bra 	$L__BB0_37;
	cvta.to.global.u64 	%rd22, %rd17;
	cvta.to.global.u64 	%rd23, %rd18;
	mul.wide.s32 	%rd24, %r1, 4;
	add.s64 	%rd25, %rd22, %rd24;
	ld.global.u32 	%r2, [%rd25];
	add.s64 	%rd26, %rd23, %rd24;
	ld.global.u32 	%r3, [%rd26];
	setp.lt.u32 	%p2, %r3, %r25;
	@%p2 bra 	$L__BB0_37;
	sub.s32 	%r4, %r3, %r25;
	setp.lt.s32 	%p3, %r25, %r26;
	@%p3 bra 	$L__BB0_37;
	setp.lt.s32 	%p4, %r26, 1;
	@%p4 bra 	$L__BB0_29;
	sub.s32 	%r38, %r25, %r26;
	add.s32 	%r5, %r38, 1;
	cvta.to.global.u64 	%rd4, %rd16;
	shl.b32 	%r39, %r26, 1;
	add.s32 	%r40, %r39, -2;
	cvt.u64.u32 	%rd5, %r40;
	mov.b32 	%r52, 0;
	cvt.u64.u32 	%rd36, %r2;
$L__BB0_5:
	mov.b64 	%rd54, -1;
	mov.b16 	%rs14, 0;
	mov.b32 	%r53, 0;
$L__BB0_6:
	add.s32 	%r54, %r53, %r52;
	add.s32 	%r42, %r54, %r26;
	setp.gt.u32 	%p12, %r42, %r3;
	@%p12 bra 	$L__BB0_28;
	neg.s32 	%r55, %r26;
	mov.b64 	%rd52, 0;
	mov.u64 	%rd53, %rd52;
$L__BB0_8:
	cvt.u64.u32 	%rd35, %r54;
	add.s64 	%rd37, %rd35, %rd36;
	add.s64 	%rd38, %rd4, %rd37;
	ld.global.u8 	%rs11, [%rd38];
	mov.b32 	%r56, 0;
	setp.gt.s16 	%p13, %rs11, 96;
	@%p13 bra 	$L__BB0_17;
	setp.gt.s16 	%p19, %rs11, 70;
	@%p19 bra 	$L__BB0_15;
	setp.eq.s16 	%p22, %rs11, 65;
	@%p22 bra 	$L__BB0_25;
	setp.eq.s16 	%p23, %rs11, 67;
	@%p23 bra 	$L__BB0_20;
	bra.uni 	$L__BB0_27;
$L__BB0_12:
	atom.global.add.u32 	%r7, [%rd3], 1;
	setp.gt.u32 	%p28, %r7, 9999999;
	@%p28 bra 	$L__BB0_14;
	ld.param.u64 	%rd50, [_Z25extract_minimizers_kernelPKcPKjS2_PmPjS4_jiii_param_3];
	cvta.to.global.u64 	%rd45, %rd50;
	mul.wide.u32 	%rd46, %r7, 8;
	add.s64 	%rd47, %rd45, %rd46;
	st.global.u64 	[%rd47], %rd54;
	mul.wide.u32 	%rd48, %r7, 4;
	add.s64 	%rd49, %rd1, %rd48;
	st.global.u32 	[%rd49], %r1;
$L__BB0_14:
	ld.param.u32 	%r51, [_Z25extract_minimizers_kernelPKcPKjS2_PmPjS4_jiii_param_9];
	add.s32 	%r52, %r52, %r51;
	setp.gt.u32 	%p29, %r52, %r4;
	add.s32 	%r49, %r52, %r25;
	setp.gt.u32 	%p30, %r49, %r3;
	or.pred  	%p31, %p29, %p30;
	@%p31 bra 	$L__BB0_37;
	bra.uni 	$L__BB0_5;
$L__BB0_15:
	setp.eq.s16 	%p20, %rs11, 71;
	@%p20 bra 	$L__BB0_24;
	setp.eq.s16 	%p21, %rs11, 84;
	@%p21 bra 	$L__BB0_23;
	bra.uni 	$L__BB0_27;
$L__BB0_17:
	setp.gt.s16 	%p14, %rs11, 102;
	@%p14 bra 	$L__BB0_21;
	setp.eq.s16 	%p17, %rs11, 97;
	@%p17 bra 	$L__BB0_25;
	setp.eq.s16 	%p18, %rs11, 99;
	@%p18 bra 	$L__BB0_20;
	bra.uni 	$L__BB0_27;
$L__BB0_20:
	mov.b32 	%r56, 1;
	bra.uni 	$L__BB0_25;
$L__BB0_21:
	setp.eq.s16 	%p15, %rs11, 103;
	@%p15 bra 	$L__BB0_24;
	setp.ne.s16 	%p16, %rs11, 116;
	@%p16 bra 	$L__BB0_27;
$L__BB0_23:
	mov.b32 	%r56, 3;
	bra.uni 	$L__BB0_25;
$L__BB0_24:
	mov.b32 	%r56, 2;
$L__BB0_25:
	shl.b64 	%rd39, %rd53, 2;
	cvt.u64.u32 	%rd40, %r56;
	or.b64  	%rd53, %rd39, %rd40;
	shr.u64 	%rd41, %rd52, 2;
	xor.b32  	%r47, %r56, 3;
	cvt.u64.u32 	%rd42, %r47;
	cvt.u32.u64 	%r48, %rd5;
	shl.b64 	%rd43, %rd42, %r48;
	or.b64  	%rd52, %rd43, %rd41;
	add.s32 	%r55, %r55, 1;
	setp.ne.s32 	%p24, %r55, 0;
	add.s32 	%r54, %r54, 1;
	@%p24 bra 	$L__BB0_8;
	min.u64 	%rd44, %rd53, %rd52;
	setp.lt.u64 	%p25, %rd44, %rd54;
	min.u64 	%rd54, %rd44, %rd54;
	selp.b16 	%rs14, 1, %rs14, %p25;
$L__BB0_27:
	add.s32 	%r53, %r53, 1;
	setp.ne.s32 	%p26, %r53, %r5;
	@%p26 bra 	$L__BB0_6;
$L__BB0_28:
	and.b16  	%rs12, %rs14, 255;
	setp.eq.s16 	%p27, %rs12, 0;
	@%p27 bra 	$L__BB0_14;
	bra.uni 	$L__BB0_12;
$L__BB0_29:
	sub.s32 	%r33, %r25, %r26;
	add.s32 	%r18, %r33, 1;
	mov.b32 	%r57, 0;
$L__BB0_30:
	add.s32 	%r20, %r57, %r26;
	mov.b64 	%rd57, -1;
	mov.b16 	%rs17, 0;
	mov.b32 	%r58, 0;
$L__BB0_31:
	add.s32 	%r35, %r58, %r20;
	setp.gt.u32 	%p5, %r35, %r3;
	@%p5 bra 	$L__BB0_33;
	add.s32 	%r58, %r58, 1;
	setp.ne.s32 	%p6, %r58, %r18;
	mov.b16 	%rs17, 1;
	mov.b64 	%rd57, 0;
	@%p6 bra 	$L__BB0_31;
$L__BB0_33:
	and.b16  	%rs9, %rs17, 255;
	setp.eq.s16 	%p7, %rs9, 0;
	@%p7 bra 	$L__BB0_36;
	atom.global.add.u32 	%r23, [%rd3], 1;
	setp.gt.u32 	%p8, %r23, 9999999;
	@%p8 bra 	$L__BB0_36;
	mul.wide.u32 	%rd29, %r23, 8;
	add.s64 	%rd30, %rd2, %rd29;
	st.global.u64 	[%rd30], %rd57;
	mul.wide.u32 	%rd31, %r23, 4;
	add.s64 	%rd32, %rd1, %rd31;
	st.global.u32 	[%rd32], %r1;
$L__BB0_36:
	ld.param.u32 	%r50, [_Z25extract_minimizers_kernelPKcPKjS2_PmPjS4_jiii_param_9];
	add.s32 	%r57, %r57, %r50;
	setp.le.u32 	%p9, %r57, %r4;
	add.s32 	%r36, %r57, %r25;
	setp.le.u32 	%p10, %r36, %r3;
	and.pred  	%p11, %p9, %p10;
	@%p11 bra 	$L__BB0_30;
$L__BB0_37:
	ret;

}
	// .globl	_Z23match_minimizers_kernelPKmPKjjPK17GPUMinimizerEntryjPjPfS6_j
.visible .entry _Z23match_minimizers_kernelPKmPKjjPK17GPUMinimizerEntryjPjPfS6_j(
	.param .u64 .ptr .align 1 _Z23match_minimizers_kernelPKmPKjjPK17GPUMinimizerEntryjPjPfS6_j_param_0,
	.param .u64 .ptr .align 1 _Z23match_minimizers_kernelPKmPKjjPK17GPUMinimizerEntryjPjPfS6_j_param_1,
	.param .u32 _Z23match_minimizers_kernelPKmPKjjPK17GPUMinimizerEntryjPjPfS6_j_param_2,
	.param .u64 .ptr .align 1 _Z23match_minimizers_kernelPKmPKjjPK17GPUMinimizerEntryjPjPfS6_j_param_3,
	.param .u32 _Z23match_minimizers_kernelPKmPKjjPK17GPUMinimizerEntryjPjPfS6_j_param_4,
	.param .u64 .ptr .align 1 _Z23match_minimizers_kernelPKmPKjjPK17GPUMinimizerEntryjPjPfS6_j_param_5,
	.param .u64 .ptr .align 1 _Z23match_minimizers_kernelPKmPKjjPK17GPUMinimizerEntryjPjPfS6_j_param_6,
	.param .u64 .ptr .align 1 _Z23match_minimizers_kernelPKmPKjjPK17GPUMinimizerEntryjPjPfS6_j_param_7,
	.param .u32 _Z23match_minimizers_kernelPKmPKjjPK17GPUMinimizerEntryjPjPfS6_j_param_8
)
{
	.reg .pred 	%p<15>;
	.reg .b32 	%r<44>;
	.reg .b32 	%f<7>;
	.reg .b64 	%rd<38>;

	ld.param.u64 	%rd10, [_Z23match_minimizers_kernelPKmPKjjPK17GPUMinimizerEntryjPjPfS6_j_param_0];
	ld.param.u32 	%r20, [_Z23match_minimizers_kernelPKmPKjjPK17GPUMinimizerEntryjPjPfS6_j_param_2];
	ld.param.u64 	%rd11, [_Z23match_minimizers_kernelPKmPKjjPK17GPUMinimizerEntryjPjPfS6_j_param_3];
	ld.param.u32 	%r18, [_Z23match_minimizers_kernelPKmPKjjPK17GPUMinimizerEntryjPjPfS6_j_param_4];
	ld.param.u64 	%rd12, [_Z23match_minimizers_kernelPKmPKjjPK17GPUMinimizerEntryjPjPfS6_j_param_5];
	ld.param.u64 	%rd13, [_Z23match_minimizers_kernelPKmPKjjPK17GPUMinimizerEntryjPjPfS6_j_param_6];
	ld.param.u64 	%rd14, [_Z23match_minimizers_kernelPKmPKjjPK17GPUMinimizerEntryjPjPfS6_j_param_7];
	ld.param.u32 	%r19, [_Z23match_minimizers_kernelPKmPKjjPK17GPUMinimizerEntryjPjPfS6_j_param_8];
	cvta.to.global.u64 	%rd1, %rd14;
	cvta.to.global.u64 	%rd2, %rd13;
	cvta.to.global.u64 	%rd3, %rd12;
	cvta.to.global.u64 	%rd4, %rd11;
	mov.u32 	%r21, %ctaid.x;
	mov.u32 	%r22, %ntid.x;
	mov.u32 	%r23, %tid.x;
	mad.lo.s32 	%r1, %r21, %r22, %r23;
	setp.ge.u32 	%p1, %r1, %r20;
	@%p1 bra 	$L__BB1_19;
	cvta.to.global.u64 	%rd15, %rd10;
	mul.wide.s32 	%rd16, %r1, 8;
	add.s64 	%rd17, %rd15, %rd16;
	ld.global.u64 	%rd5, [%rd17];
	add.s32 	%r40, %r18, -1;
	setp.lt.s32 	%p2, %r40, 0;
	@%p2 bra 	$L__BB1_19;
	mov.b32 	%r41, 0;
$L__BB1_3:
	sub.s32 	%r25, %r40, %r41;
	shr.u32 	%r26, %r25, 31;
	add.s32 	%r27, %r25, %r26;
	shr.s32 	%r28, %r27, 1;
	add.s32 	%r5, %r28, %r41;
	mul.wide.s32 	%rd18, %r5, 16;
	add.s64 	%rd6, %rd4, %rd18;
	ld.global.u64 	%rd7, [%rd6];
	setp.ne.s64 	%p3, %rd7, %rd5;
	@%p3 bra 	$L__BB1_18;
	ld.global.u32 	%r6, [%rd6+8];
	setp.ge.u32 	%p6, %r6, %r19;
	@%p6 bra 	$L__BB1_6;
	ld.global.f32 	%f1, [%rd6+12];
	mul.wide.u32 	%rd19, %r6, 4;
	add.s64 	%rd20, %rd3, %rd19;
	atom.global.add.u32 	%r31, [%rd20], 1;
	add.s64 	%rd21, %rd2, %rd19;
	atom.global.add.f32 	%f2, [%rd21], %f1;
	mad.lo.s32 	%r32, %r19, %r1, %r6;
	mul.wide.u32 	%rd22, %r32, 4;
	add.s64 	%rd23, %rd1, %rd22;
	mov.b32 	%r33, 1;
	st.global.u32 	[%rd23], %r33;
$L__BB1_6:
	setp.lt.s32 	%p7, %r5, 1;
	@%p7 bra 	$L__BB1_12;
	mul.lo.s32 	%r7, %r19, %r1;
	mov.u32 	%r42, %r5;
$L__BB1_8:
	add.s32 	%r9, %r42, -1;
	mul.wide.u32 	%rd24, %r9, 16;
	add.s64 	%rd8, %rd4, %rd24;
	ld.global.u64 	%rd25, [%rd8];
	setp.ne.s64 	%p8, %rd25, %rd5;
	@%p8 bra 	$L__BB1_12;
	ld.global.u32 	%r10, [%rd8+8];
	setp.ge.u32 	%p9, %r10, %r19;
	@%p9 bra 	$L__BB1_11;
	ld.global.f32 	%f3, [%rd8+12];
	mul.wide.u32 	%rd26, %r10, 4;
	add.s64 	%rd27, %rd3, %rd26;
	atom.global.add.u32 	%r34, [%rd27], 1;
	add.s64 	%rd28, %rd2, %rd26;
	atom.global.add.f32 	%f4, [%rd28], %f3;
	add.s32 	%r35, %r10, %r7;
	mul.wide.u32 	%rd29, %r35, 4;
	add.s64 	%rd30, %rd1, %rd29;
	mov.b32 	%r36, 1;
	st.global.u32 	[%rd30], %r36;
$L__BB1_11:
	setp.gt.u32 	%p10, %r42, 1;
	mov.u32 	%r42, %r9;
	@%p10 bra 	$L__BB1_8;
$L__BB1_12:
	add.s32 	%r43, %r5, 1;
	setp.ge.u32 	%p11, %r43, %r18;
	@%p11 bra 	$L__BB1_19;
	mul.lo.s32 	%r12, %r19, %r1;
$L__BB1_14:
	mul.wide.s32 	%rd31, %r43, 16;
	add.s64 	%rd9, %rd4, %rd31;
	ld.global.u64 	%rd32, [%rd9];
	setp.ne.s64 	%p12, %rd32, %rd5;
	@%p12 bra 	$L__BB1_19;
	ld.global.u32 	%r14, [%rd9+8];
	setp.ge.u32 	%p13, %r14, %r19;
	@%p13 bra 	$L__BB1_17;
	ld.global.f32 	%f5, [%rd9+12];
	mul.wide.u32 	%rd33, %r14, 4;
	add.s64 	%rd34, %rd3, %rd33;
	atom.global.add.u32 	%r37, [%rd34], 1;
	add.s64 	%rd35, %rd2, %rd33;
	atom.global.add.f32 	%f6, [%rd35], %f5;
	add.s32 	%r38, %r14, %r12;
	mul.wide.u32 	%rd36, %r38, 4;
	add.s64 	%rd37, %rd1, %rd36;
	mov.b32 	%r39, 1;
	st.global.u32 	[%rd37], %r39;
$L__BB1_17:
	add.s32 	%r43, %r43, 1;
	setp.lt.u32 	%p14, %r43, %r18;
	@%p14 bra 	$L__BB1_14;
	bra.uni 	$L__BB1_19;
$L__BB1_18:
	setp.lt.u64 	%p4, %rd7, %rd5;
	add.s32 	%r29, %r5, 1;
	add.s32 	%r30, %r5, -1;
	selp.b32 	%r41, %r29, %r41, %p4;
	selp.b32 	%r40, %r40, %r30, %p4;
	setp.le.s32 	%p5, %r41, %r40;
	@%p5 bra 	$L__BB1_3;
$L__BB1_19:
	ret;

}
	// .globl	_Z34calculate_unique_minimizers_kernelPKjjjPj
.visible .entry _Z34calculate_unique_minimizers_kernelPKjjjPj(
	.param .u64 .ptr .align 1 _Z34calculate_unique_minimizers_kernelPKjjjPj_param_0,
	.param .u32 _Z34calculate_unique_minimizers_kernelPKjjjPj_param_1,
	.param .u32 _Z34calculate_unique_minimizers_kernelPKjjjPj_param_2,
	.param .u64 .ptr .align 1 _Z34calculate_unique_minimizers_kernelPKjjjPj_param_3
)
{
	.reg .pred 	%p<40>;
	.reg .b32 	%r<223>;
	.reg .b64 	%rd<65>;

	ld.param.u64 	%rd3, [_Z34calculate_unique_minimizers_kernelPKjjjPj_param_0];
	ld.param.u32 	%r83, [_Z34calculate_unique_minimizers_kernelPKjjjPj_param_1];
	ld.param.u32 	%r84, [_Z34calculate_unique_minimizers_kernelPKjjjPj_param_2];
	ld.param.u64 	%rd2, [_Z34calculate_unique_minimizers_kernelPKjjjPj_param_3];
	cvta.to.global.u64 	%rd1, %rd3;
	mov.u32 	%r85, %ctaid.x;
	mov.u32 	%r86, %ntid.x;
	mul.lo.s32 	%r1, %r85, %r86;
	mov.u32 	%r2, %tid.x;
	add.s32 	%r3, %r1, %r2;
	setp.ge.u32 	%p1, %r3, %r84;
	@%p1 bra 	$L__BB2_15;
	setp.eq.s32 	%p2, %r83, 0;
	mov.b32 	%r222, 0;
	@%p2 bra 	$L__BB2_14;
	and.b32  	%r4, %r83, 15;
	setp.lt.u32 	%p3, %r83, 16;
	mov.b32 	%r214, 0;
	mov.u32 	%r222, %r214;
	@%p3 bra 	$L__BB2_5;
	and.b32  	%r214, %r83, -16;
	neg.s32 	%r208, %r214;
	add.s32 	%r91, %r2, %r84;
	add.s32 	%r207, %r91, %r1;
	shl.b32 	%r8, %r84, 4;
	shl.b32 	%r92, %r84, 1;
	add.s32 	%r206, %r3, %r92;
	mad.lo.s32 	%r205, %r84, 3, %r3;
	shl.b32 	%r93, %r84, 2;
	add.s32 	%r204, %r3, %r93;
	mad.lo.s32 	%r203, %r84, 5, %r3;
	mad.lo.s32 	%r202, %r84, 6, %r3;
	mad.lo.s32 	%r201, %r84, 7, %r3;
	shl.b32 	%r94, %r84, 3;
	add.s32 	%r200, %r3, %r94;
	mad.lo.s32 	%r199, %r84, 9, %r3;
	mad.lo.s32 	%r198, %r84, 10, %r3;
	mad.lo.s32 	%r197, %r84, 11, %r3;
	mad.lo.s32 	%r196, %r84, 12, %r3;
	mad.lo.s32 	%r195, %r84, 13, %r3;
	mad.lo.s32 	%r194, %r84, 14, %r3;
	mad.lo.s32 	%r193, %r84, 15, %r3;
	mov.b32 	%r222, 0;
	mov.u32 	%r192, %r3;
$L__BB2_4:
	.pragma "nounroll";
	mul.wide.u32 	%rd4, %r192, 4;
	add.s64 	%rd5, %rd1, %rd4;
	ld.global.u32 	%r95, [%rd5];
	setp.eq.s32 	%p4, %r95, 1;
	selp.u32 	%r96, 1, 0, %p4;
	add.s32 	%r97, %r222, %r96;
	mul.wide.u32 	%rd6, %r207, 4;
	add.s64 	%rd7, %rd1, %rd6;
	ld.global.u32 	%r98, [%rd7];
	setp.eq.s32 	%p5, %r98, 1;
	selp.u32 	%r99, 1, 0, %p5;
	add.s32 	%r100, %r97, %r99;
	mul.wide.u32 	%rd8, %r206, 4;
	add.s64 	%rd9, %rd1, %rd8;
	ld.global.u32 	%r101, [%rd9];
	setp.eq.s32 	%p6, %r101, 1;
	selp.u32 	%r102, 1, 0, %p6;
	add.s32 	%r103, %r100, %r102;
	mul.wide.u32 	%rd10, %r205, 4;
	add.s64 	%rd11, %rd1, %rd10;
	ld.global.u32 	%r104, [%rd11];
	setp.eq.s32 	%p7, %r104, 1;
	selp.u32 	%r105, 1, 0, %p7;
	add.s32 	%r106, %r103, %r105;
	mul.wide.u32 	%rd12, %r204, 4;
	add.s64 	%rd13, %rd1, %rd12;
	ld.global.u32 	%r107, [%rd13];
	setp.eq.s32 	%p8, %r107, 1;
	selp.u32 	%r108, 1, 0, %p8;
	add.s32 	%r109, %r106, %r108;
	mul.wide.u32 	%rd14, %r203, 4;
	add.s64 	%rd15, %rd1, %rd14;
	ld.global.u32 	%r110, [%rd15];
	setp.eq.s32 	%p9, %r110, 1;
	selp.u32 	%r111, 1, 0, %p9;
	add.s32 	%r112, %r109, %r111;
	mul.wide.u32 	%rd16, %r202, 4;
	add.s64 	%rd17, %rd1, %rd16;
	ld.global.u32 	%r113, [%rd17];
	setp.eq.s32 	%p10, %r113, 1;
	selp.u32 	%r114, 1, 0, %p10;
	add.s32 	%r115, %r112, %r114;
	mul.wide.u32 	%rd18, %r201, 4;
	add.s64 	%rd19, %rd1, %rd18;
	ld.global.u32 	%r116, [%rd19];
	setp.eq.s32 	%p11, %r116, 1;
	selp.u32 	%r117, 1, 0, %p11;
	add.s32 	%r118, %r115, %r117;
	mul.wide.u32 	%rd20, %r200, 4;
	add.s64 	%rd21, %rd1, %rd20;
	ld.global.u32 	%r119, [%rd21];
	setp.eq.s32 	%p12, %r119, 1;
	selp.u32 	%r120, 1, 0, %p12;
	add.s32 	%r121, %r118, %r120;
	mul.wide.u32 	%rd22, %r199, 4;
	add.s64 	%rd23, %rd1, %rd22;
	ld.global.u32 	%r122, [%rd23];
	setp.eq.s32 	%p13, %r122, 1;
	selp.u32 	%r123, 1, 0, %p13;
	add.s32 	%r124, %r121, %r123;
	mul.wide.u32 	%rd24, %r198, 4;
	add.s64 	%rd25, %rd1, %rd24;
	ld.global.u32 	%r125, [%rd25];
	setp.eq.s32 	%p14, %r125, 1;
	selp.u32 	%r126, 1, 0, %p14;
	add.s32 	%r127, %r124, %r126;
	mul.wide.u32 	%rd26, %r197, 4;
	add.s64 	%rd27, %rd1, %rd26;
	ld.global.u32 	%r128, [%rd27];
	setp.eq.s32 	%p15, %r128, 1;
	selp.u32 	%r129, 1, 0, %p15;
	add.s32 	%r130, %r127, %r129;
	mul.wide.u32 	%rd28, %r196, 4;
	add.s64 	%rd29, %rd1, %rd28;
	ld.global.u32 	%r131, [%rd29];
	setp.eq.s32 	%p16, %r131, 1;
	selp.u32 	%r132, 1, 0, %p16;
	add.s32 	%r133, %r130, %r132;
	mul.wide.u32 	%rd30, %r195, 4;
	add.s64 	%rd31, %rd1, %rd30;
	ld.global.u32 	%r134, [%rd31];
	setp.eq.s32 	%p17, %r134, 1;
	selp.u32 	%r135, 1, 0, %p17;
	add.s32 	%r136, %r133, %r135;
	mul.wide.u32 	%rd32, %r194, 4;
	add.s64 	%rd33, %rd1, %rd32;
	ld.global.u32 	%r137, [%rd33];
	setp.eq.s32 	%p18, %r137, 1;
	selp.u32 	%r138, 1, 0, %p18;
	add.s32 	%r139, %r136, %r138;
	mul.wide.u32 	%rd34, %r193, 4;
	add.s64 	%rd35, %rd1, %rd34;
	ld.global.u32 	%r140, [%rd35];
	setp.eq.s32 	%p19, %r140, 1;
	selp.u32 	%r141, 1, 0, %p19;
	add.s32 	%r222, %r139, %r141;
	add.s32 	%r208, %r208, 16;
	add.s32 	%r207, %r207, %r8;
	add.s32 	%r206, %r206, %r8;
	add.s32 	%r205, %r205, %r8;
	add.s32 	%r204, %r204, %r8;
	add.s32 	%r203, %r203, %r8;
	add.s32 	%r202, %r202, %r8;
	add.s32 	%r201, %r201, %r8;
	add.s32 	%r200, %r200, %r8;
	add.s32 	%r199, %r199, %r8;
	add.s32 	%r198, %r198, %r8;
	add.s32 	%r197, %r197, %r8;
	add.s32 	%r196, %r196, %r8;
	add.s32 	%r195, %r195, %r8;
	add.s32 	%r194, %r194, %r8;
	add.s32 	%r193, %r193, %r8;
	add.s32 	%r192, %r192, %r8;
	setp.ne.s32 	%p20, %r208, 0;
	@%p20 bra 	$L__BB2_4;
$L__BB2_5:
	setp.eq.s32 	%p21, %r4, 0;
	@%p21 bra 	$L__BB2_14;
	and.b32  	%r62, %r83, 7;
	setp.lt.u32 	%p22, %r4, 8;
	@%p22 bra 	$L__BB2_8;
	mad.lo.s32 	%r143, %r214, %r84, %r3;
	mul.wide.u32 	%rd36, %r143, 4;
	add.s64 	%rd37, %rd1, %rd36;
	ld.global.u32 	%r144, [%rd37];
	setp.eq.s32 	%p23, %r144, 1;
	selp.u32 	%r145, 1, 0, %p23;
	add.s32 	%r146, %r222, %r145;
	add.s32 	%r147, %r143, %r84;
	mul.wide.u32 	%rd38, %r147, 4;
	add.s64 	%rd39, %rd1, %rd38;
	ld.global.u32 	%r148, [%rd39];
	setp.eq.s32 	%p24, %r148, 1;
	selp.u32 	%r149, 1, 0, %p24;
	add.s32 	%r150, %r146, %r149;
	add.s32 	%r151, %r147, %r84;
	mul.wide.u32 	%rd40, %r151, 4;
	add.s64 	%rd41, %rd1, %rd40;
	ld.global.u32 	%r152, [%rd41];
	setp.eq.s32 	%p25, %r152, 1;
	selp.u32 	%r153, 1, 0, %p25;
	add.s32 	%r154, %r150, %r153;
	add.s32 	%r155, %r151, %r84;
	mul.wide.u32 	%rd42, %r155, 4;
	add.s64 	%rd43, %rd1, %rd42;
	ld.global.u32 	%r156, [%rd43];
	setp.eq.s32 	%p26, %r156, 1;
	selp.u32 	%r157, 1, 0, %p26;
	add.s32 	%r158, %r154, %r157;
	add.s32 	%r159, %r155, %r84;
	mul.wide.u32 	%rd44, %r159, 4;
	add.s64 	%rd45, %rd1, %rd44;
	ld.global.u32 	%r160, [%rd45];
	setp.eq.s32 	%p27, %r160, 1;
	selp.u32 	%r161, 1, 0, %p27;
	add.s32 	%r162, %r158, %r161;
	add.s32 	%r163, %r159, %r84;
	mul.wide.u32 	%rd46, %r163, 4;
	add.s64 	%rd47, %rd1, %rd46;
	ld.global.u32 	%r164, [%rd47];
	setp.eq.s32 	%p28, %r164, 1;
	selp.u32 	%r165, 1, 0, %p28;
	add.s32 	%r166, %r162, %r165;
	add.s32 	%r167, %r163, %r84;
	mul.wide.u32 	%rd48, %r167, 4;
	add.s64 	%rd49, %rd1, %rd48;
	ld.global.u32 	%r168, [%rd49];
	setp.eq.s32 	%p29, %r168, 1;
	selp.u32 	%r169, 1, 0, %p29;
	add.s32 	%r170, %r166, %r169;
	add.s32 	%r171, %r167, %r84;
	mul.wide.u32 	%rd50, %r171, 4;
	add.s64 	%rd51, %rd1, %rd50;
	ld.global.u32 	%r172, [%rd51];
	setp.eq.s32 	%p30, %r172, 1;
	selp.u32 	%r173, 1, 0, %p30;
	add.s32 	%r222, %r170, %r173;
	add.s32 	%r214, %r214, 8;
$L__BB2_8:
	setp.eq.s32 	%p31, %r62, 0;
	@%p31 bra 	$L__BB2_14;
	and.b32  	%r68, %r83, 3;
	setp.lt.u32 	%p32, %r62, 4;
	@%p32 bra 	$L__BB2_11;
	mad.lo.s32 	%r175, %r214, %r84, %r3;
	mul.wide.u32 	%rd52, %r175, 4;
	add.s64 	%rd53, %rd1, %rd52;
	ld.global.u32 	%r176, [%rd53];
	setp.eq.s32 	%p33, %r176, 1;
	selp.u32 	%r177, 1, 0, %p33;
	add.s32 	%r178, %r222, %r177;
	add.s32 	%r179, %r175, %r84;
	mul.wide.u32 	%rd54, %r179, 4;
	add.s64 	%rd55, %rd1, %rd54;
	ld.global.u32 	%r180, [%rd55];
	setp.eq.s32 	%p34, %r180, 1;
	selp.u32 	%r181, 1, 0, %p34;
	add.s32 	%r182, %r178, %r181;
	add.s32 	%r183, %r179, %r84;
	mul.wide.u32 	%rd56, %r183, 4;
	add.s64 	%rd57, %rd1, %rd56;
	ld.global.u32 	%r184, [%rd57];
	setp.eq.s32 	%p35, %r184, 1;
	selp.u32 	%r185, 1, 0, %p35;
	add.s32 	%r186, %r182, %r185;
	add.s32 	%r187, %r183, %r84;
	mul.wide.u32 	%rd58, %r187, 4;
	add.s64 	%rd59, %rd1, %rd58;
	ld.global.u32 	%r188, [%rd59];
	setp.eq.s32 	%p36, %r188, 1;
	selp.u32 	%r189, 1, 0, %p36;
	add.s32 	%r222, %r186, %r189;
	add.s32 	%r214, %r214, 4;
$L__BB2_11:
	setp.eq.s32 	%p37, %r68, 0;
	@%p37 bra 	$L__BB2_14;
	mad.lo.s32 	%r220, %r214, %r84, %r3;
	neg.s32 	%r219, %r68;
$L__BB2_13:
	.pragma "nounroll";
	mul.wide.u32 	%rd60, %r220, 4;
	add.s64 	%rd61, %rd1, %rd60;
	ld.global.u32 	%r190, [%rd61];
	setp.eq.s32 	%p38, %r190, 1;
	selp.u32 	%r191, 1, 0, %p38;
	add.s32 	%r222, %r222, %r191;
	add.s32 	%r220, %r220, %r84;
	add.s32 	%r219, %r219, 1;
	setp.ne.s32 	%p39, %r219, 0;
	@%p39 bra 	$L__BB2_13;
$L__BB2_14:
	cvta.to.global.u64 	%rd62, %rd2;
	mul.wide.s32 	%rd63, %r3, 4;
	add.s64 	%rd64, %rd62, %rd63;
	st.global.u32 	[%rd64], %r222;
$L__BB2_15:
	ret;

}
	// .globl	_ZN3cub18CUB_300001_SM_10006detail11EmptyKernelIvEEvv
.visible .entry _ZN3cub18CUB_300001_SM_10006detail11EmptyKernelIvEEvv()
{


	ret;

}
	// .globl	_ZN3cub18CUB_300001_SM_10006detail8for_each13static_kernelINS2_12policy_hub_t12policy_500_tEmN6thrust24THRUST_300001_SM_1000_NS8cuda_cub20__uninitialized_fill7functorINS7_10device_ptrIjEEjEEEEvT0_T1_
.visible .entry _ZN3cub18CUB_300001_SM_10006detail8for_each13static_kernelINS2_12policy_hub_t12policy_500_tEmN6thrust24THRUST_300001_SM_1000_NS8cuda_cub20__uninitialized_fill7functorINS7_10device_ptrIjEEjEEEEvT0_T1_(
	.param .u64 _ZN3cub18CUB_300001_SM_10006detail8for_each13static_kernelINS2_12policy_hub_t12policy_500_tEmN6thrust24THRUST_300001_SM_1000_NS8cuda_cub20__uninitialized_fill7functorINS7_10device_ptrIjEEjEEEEvT0_T1__param_0,
	.param .align 8 .b8 _ZN3cub18CUB_300001_SM_10006detail8for_each13static_kernelINS2_12policy_hub_t12policy_500_tEmN6thrust24THRUST_300001_SM_1000_NS8cuda_cub20__uninitialized_fill7functorINS7_10device_ptrIjEEjEEEEvT0_T1__param_1[16]
)
.maxntid 256
{
	.reg .pred 	%p<4>;
	.reg .b16 	%rs<5>;
	.reg .b32 	%r<12>;
	.reg .b64 	%rd<16>;

	ld.param.u32 	%r3, [_ZN3cub18CUB_300001_SM_10006detail8for_each13static_kernelINS2_12policy_hub_t12policy_500_tEmN6thrust24THRUST_300001_SM_1000_NS8cuda_cub20__uninitialized_fill7functorINS7_10device_ptrIjEEjEEEEvT0_T1__param_1+8];
	ld.param.u64 	%rd4, [_ZN3cub18CUB_300001_SM_10006detail8for_each13static_kernelINS2_12policy_hub_t12policy_500_tEmN6thrust24THRUST_300001_SM_1000_NS8cuda_cub20__uninitialized_fill7functorINS7_10device_ptrIjEEjEEEEvT0_T1__param_1];
	ld.param.u64 	%rd5, [_ZN3cub18CUB_300001_SM_10006detail8for_each13static_kernelINS2_12policy_hub_t12policy_500_tEmN6thrust24THRUST_300001_SM_1000_NS8cuda_cub20__uninitialized_fill7functorINS7_10device_ptrIjEEjEEEEvT0_T1__param_0];
	mov.u32 	%r9, %ctaid.x;
	mul.wide.u32 	%rd1, %r9, 512;
	sub.s64 	%rd2, %rd5, %rd1;
	setp.lt.u64 	%p1, %rd2, 512;
	@%p1 bra 	$L__BB4_2;
	mov.u32 	%r11, %tid.x;
	cvta.to.global.u64 	%rd11, %rd4;
	cvt.u64.u32 	%rd12, %r11;
	add.s64 	%rd13, %rd1, %rd12;
	shl.b64 	%rd14, %rd13, 2;
	add.s64 	%rd15, %rd11, %rd14;
	st.global.u32 	[%rd15], %r3;
	st.global.u32 	[%rd15+1024], %r3;
	bra.uni 	$L__BB4_6;
$L__BB4_2:
	cvta.to.global.u64 	%rd6, %rd4;
	mov.u32 	%r2, %tid.x;
	cvt.u64.u32 	%rd7, %r2;
	setp.le.u64 	%p2, %rd2, %rd7;
	add.s64 	%rd8, %rd1, %rd7;
	shl.b64 	%rd9, %rd8, 2;
	add.s64 	%rd3, %rd6, %rd9;
	@%p2 bra 	$L__BB4_4;
	st.global.u32 	[%rd3], %r3;
$L__BB4_4:
	add.s32 	%r10, %r2, 256;
	cvt.u64.u32 	%rd10, %r10;
	setp.le.u64 	%p3, %rd2, %rd10;
	@%p3 bra 	$L__BB4_6;
	st.global.u32 	[%rd3+1024], %r3;
$L__BB4_6:
	ret;

}
	// .globl	_ZN3cub18CUB_300001_SM_10006detail8for_each13static_kernelINS2_12policy_hub_t12policy_500_tEmN6thrust24THRUST_300001_SM_1000_NS8cuda_cub6__fill7functorINS7_6detail15normal_iteratorINS7_10device_ptrIjEEEEjEEEEvT0_T1_
.visible .entry _ZN3cub18CUB_300001_SM_10006detail8for_each13static_kernelINS2_12policy_hub_t12policy_500_tEmN6thrust24THRUST_300001_SM_1000_NS8cuda_cub6__fill7functorINS7_6detail15normal_iteratorINS7_10device_ptrIjEEEEjEEEEvT0_T1_(
	.param .u64 _ZN3cub18CUB_300001_SM_10006detail8for_each13static_kernelINS2_12policy_hub_t12policy_500_tEmN6thrust24THRUST_300001_SM_1000_NS8cuda_cub6__fill7functorINS7_6detail15normal_iteratorINS7_10device_ptrIjEEEEjEEEEvT0_T1__param_0,
	.param .align 8 .b8 _ZN3cub18CUB_300001_SM_10006detail8for_each13static_kernelINS2_12policy_hub_t12policy_500_tEmN6thrust24THRUST_300001_SM_1000_NS8cuda_cub6__fill7functorINS7_6detail15normal_iteratorINS7_10device_ptrIjEEEEjEEEEvT0_T1__param_1[16]
)
.maxntid 256
{
	.reg .pred 	%p<4>;
	.reg .b16 	%rs<5>;
	.reg .b32 	%r<12>;
	.reg .b64 	%rd<16>;

	ld.param.u32 	%r3, [_ZN3cub18CUB_300001_SM_10006detail8for_each13static_kernelINS2_12policy_hub_t12policy_500_tEmN6thrust24THRUST_300001_SM_1000_NS8cuda_cub6__fill7functorINS7_6detail15normal_iteratorINS7_10device_ptrIjEEEEjEEEEvT0_T1__param_1+8];
	ld.param.u64 	%rd4, [_ZN3cub18CUB_300001_SM_10006detail8for_each13static_kernelINS2_12policy_hub_t12policy_500_tEmN6thrust24THRUST_300001_SM_1000_NS8cuda_cub6__fill7functorINS7_6detail15normal_iteratorINS7_10device_ptrIjEEEEjEEEEvT0_T1__param_1];
	ld.param.u64 	%rd5, [_ZN3cub18CUB_300001_SM_10006detail8for_each13static_kernelINS2_12policy_hub_t12policy_500_tEmN6thrust24THRUST_300001_SM_1000_NS8cuda_cub6__fill7functorINS7_6detail15normal_iteratorINS7_10device_ptrIjEEEEjEEEEvT0_T1__param_0];
	mov.u32 	%r9, %ctaid.x;
	mul.wide.u32 	%rd1, %r9, 512;
	sub.s64 	%rd2, %rd5, %rd1;
	setp.lt.u64 	%p1, %rd2, 512;
	@%p1 bra 	$L__BB5_2;
	mov.u32 	%r11, %tid.x;
	cvta.to.global.u64 	%rd11, %rd4;
	cvt.u64.u32 	%rd12, %r11;
	add.s64 	%rd13, %rd1, %rd12;
	shl.b64 	%rd14, %rd13, 2;
	add.s64 	%rd15, %rd11, %rd14;
	st.global.u32 	[%rd15], %r3;
	st.global.u32 	[%rd15+1024], %r3;
	bra.uni 	$L__BB5_6;
$L__BB5_2:
	cvta.to.global.u64 	%rd6, %rd4;
	mov.u32 	%r2, %tid.x;
	cvt.u64.u32 	%rd7, %r2;
	setp.le.u64 	%p2, %rd2, %rd7;
	add.s64 	%rd8, %rd1, %rd7;
	shl.b64 	%rd9, %rd8, 2;
	add.s64 	%rd3, %rd6, %rd9;
	@%p2 bra 	$L__BB5_4;
	st.global.u32 	[%rd3], %r3;
$L__BB5_4:
	add.s32 	%r10, %r2, 256;
	cvt.u64.u32 	%rd10, %r10;
	setp.le.u64 	%p3, %rd2, %rd10;
	@%p3 bra 	$L__BB5_6;
	st.global.u32 	[%rd3+1024], %r3;
$L__BB5_6:
	ret;

}
	// .globl	_ZN3cub18CUB_300001_SM_10006detail8for_each13static_kernelINS2_12policy_hub_t12policy_500_tElN6thrust24THRUST_300001_SM_1000_NS8cuda_cub6__fill7functorINS7_6detail15normal_iteratorINS7_10device_ptrIjEEEEjEEEEvT0_T1_
.visible .entry _ZN3cub18CUB_300001_SM_10006detail8for_each13static_kernelINS2_12policy_hub_t12policy_500_tElN6thrust24THRUST_300001_SM_1000_NS8cuda_cub6__fill7functorINS7_6detail15normal_iteratorINS7_10device_ptrIjEEEEjEEEEvT0_T1_(
	.param .u64 _ZN3cub18CUB_300001_SM_10006detail8for_each13static_kernelINS2_12policy_hub_t12policy_500_tElN6thrust24THRUST_300001_SM_1000_NS8cuda_cub6__fill7functorINS7_6detail15normal_iteratorINS7_10device_ptrIjEEEEjEEEEvT0_T1__param_0,
	.param .align 8 .b8 _ZN3cub18CUB_300001_SM_10006detail8for_each13static_kernelINS2_12policy_hub_t12policy_500_tElN6thrust24THRUST_300001_SM_1000_NS8cuda_cub6__fill7functorINS7_6detail15normal_iteratorINS7_10device_ptrIjEEEEjEEEEvT0_T1__param_1[16]
)
.maxntid 256
{
	.reg .pred 	%p<4>;
	.reg .b16 	%rs<5>;
	.reg .b32 	%r<12>;
	.reg .b64 	%rd<17>;

	ld.param.u32 	%r3, [_ZN3cub18CUB_300001_SM_10006detail8for_each13static_kernelINS2_12policy_hub_t12policy_500_tElN6thrust24THRUST_300001_SM_1000_NS8cuda_cub6__fill7functorINS7_6detail15normal_iteratorINS7_10device_ptrIjEEEEjEEEEvT0_T1__param_1+8];
	ld.param.u64 	%rd5, [_ZN3cub18CUB_300001_SM_10006detail8for_each13static_kernelINS2_12policy_hub_t12policy_500_tElN6thrust24THRUST_300001_SM_1000_NS8cuda_cub6__fill7functorINS7_6detail15normal_iteratorINS7_10device_ptrIjEEEEjEEEEvT0_T1__param_1];
	ld.param.u64 	%rd6, [_ZN3cub18CUB_300001_SM_10006detail8for_each13static_kernelINS2_12policy_hub_t12policy_500_tElN6thrust24THRUST_300001_SM_1000_NS8cuda_cub6__fill7functorINS7_6detail15normal_iteratorINS7_10device_ptrIjEEEEjEEEEvT0_T1__param_0];
	mov.u32 	%r9, %ctaid.x;
	mul.wide.u32 	%rd1, %r9, 512;
	sub.s64 	%rd2, %rd6, %rd1;
	setp.lt.s64 	%p1, %rd2, 512;
	@%p1 bra 	$L__BB6_2;
	mov.u32 	%r11, %tid.x;
	cvta.to.global.u64 	%rd12, %rd5;
	cvt.u64.u32 	%rd13, %r11;
	add.s64 	%rd14, %rd1, %rd13;
	shl.b64 	%rd15, %rd14, 2;
	add.s64 	%rd16, %rd12, %rd15;
	st.global.u32 	[%rd16], %r3;
	st.global.u32 	[%rd16+1024], %r3;
	bra.uni 	$L__BB6_6;
$L__BB6_2:
	cvta.to.global.u64 	%rd7, %rd5;
	mov.u32 	%r2, %tid.x;
	cvt.s64.s32 	%rd3, %rd2;
	cvt.u64.u32 	%rd8, %r2;
	setp.le.s64 	%p2, %rd3, %rd8;
	add.s64 	%rd9, %rd1, %rd8;
	shl.b64 	%rd10, %rd9, 2;
	add.s64 	%rd4, %rd7, %rd10;
	@%p2 bra 	$L__BB6_4;
	st.global.u32 	[%rd4], %r3;
$L__BB6_4:
	add.s32 	%r10, %r2, 256;
	cvt.u64.u32 	%rd11, %r10;
	setp.le.s64 	%p3, %rd3, %rd11;
	@%p3 bra 	$L__BB6_6;
	st.global.u32 	[%rd4+1024], %r3;
$L__BB6_6:
	ret;

}
	// .globl	_ZN3cub18CUB_300001_SM_10006detail8for_each13static_kernelINS2_12policy_hub_t12policy_500_tEmN6thrust24THRUST_300001_SM_1000_NS8cuda_cub6__fill7functorINS7_6detail15normal_iteratorINS7_10device_ptrIfEEEEfEEEEvT0_T1_
.visible .entry _ZN3cub18CUB_300001_SM_10006detail8for_each13static_kernelINS2_12policy_hub_t12policy_500_tEmN6thrust24THRUST_300001_SM_1000_NS8cuda_cub6__fill7functorINS7_6detail15normal_iteratorINS7_10device_ptrIfEEEEfEEEEvT0_T1_(
	.param .u64 _ZN3cub18CUB_300001_SM_10006detail8for_each13static_kernelINS2_12policy_hub_t12policy_500_tEmN6thrust24THRUST_300001_SM_1000_NS8cuda_cub6__fill7functorINS7_6detail15normal_iteratorINS7_10device_ptrIfEEEEfEEEEvT0_T1__param_0,
	.param .align 8 .b8 _ZN3cub18CUB_300001_SM_10006detail8for_each13static_kernelINS2_12policy_hub_t12policy_500_tEmN6thrust24THRUST_300001_SM_1000_NS8cuda_cub6__fill7functorINS7_6detail15normal_iteratorINS7_10device_ptrIfEEEEfEEEEvT0_T1__param_1[16]
)
.maxntid 256
{
	.reg .pred 	%p<4>;
	.reg .b16 	%rs<5>;
	.reg .b32 	%r<10>;
	.reg .b32 	%f<3>;
	.reg .b64 	%rd<16>;

	ld.param.f32 	%f2, [_ZN3cub18CUB_300001_SM_10006detail8for_each13static_kernelINS2_12policy_hub_t12policy_500_tEmN6thrust24THRUST_300001_SM_1000_NS8cuda_cub6__fill7functorINS7_6detail15normal_iteratorINS7_10device_ptrIfEEEEfEEEEvT0_T1__param_1+8];
	ld.param.u64 	%rd4, [_ZN3cub18CUB_300001_SM_10006detail8for_each13static_kernelINS2_12policy_hub_t12policy_500_tEmN6thrust24THRUST_300001_SM_1000_NS8cuda_cub6__fill7functorINS7_6detail15normal_iteratorINS7_10device_ptrIfEEEEfEEEEvT0_T1__param_1];
	ld.param.u64 	%rd5, [_ZN3cub18CUB_300001_SM_10006detail8for_each13static_kernelINS2_12policy_hub_t12policy_500_tEmN6thrust24THRUST_300001_SM_1000_NS8cuda_cub6__fill7functorINS7_6detail15normal_iteratorINS7_10device_ptrIfEEEEfEEEEvT0_T1__param_0];
	mov.u32 	%r7, %ctaid.x;
	mul.wide.u32 	%rd1, %r7, 512;
	sub.s64 	%rd2, %rd5, %rd1;
	setp.lt.u64 	%p1, %rd2, 512;
	@%p1 bra 	$L__BB7_2;
	mov.u32 	%r9, %tid.x;
	cvta.to.global.u64 	%rd11, %rd4;
	cvt.u64.u32 	%rd12, %r9;
	add.s64 	%rd13, %rd1, %rd12;
	shl.b64 	%rd14, %rd13, 2;
	add.s64 	%rd15, %rd11, %rd14;
	st.global.f32 	[%rd15], %f2;
	st.global.f32 	[%rd15+1024], %f2;
	bra.uni 	$L__BB7_6;
$L__BB7_2:
	cvta.to.global.u64 	%rd6, %rd4;
	mov.u32 	%r1, %tid.x;
	cvt.u64.u32 	%rd7, %r1;
	setp.le.u64 	%p2, %rd2, %rd7;
	add.s64 	%rd8, %rd1, %rd7;
	shl.b64 	%rd9, %rd8, 2;
	add.s64 	%rd3, %rd6, %rd9;
	@%p2 bra 	$L__BB7_4;
	st.global.f32 	[%rd3], %f2;
$L__BB7_4:
	add.s32 	%r8, %r1, 256;
	cvt.u64.u32 	%rd10, %r8;
	setp.le.u64 	%p3, %rd2, %rd10;
	@%p3 bra 	$L__BB7_6;
	st.global.f32 	[%rd3+1024], %f2;
$L__BB7_6:
	ret;

}
	// .globl	_ZN3cub18CUB_300001_SM_10006detail8for_each13static_kernelINS2_12policy_hub_t12policy_500_tEmN6thrust24THRUST_300001_SM_1000_NS8cuda_cub20__uninitialized_fill7functorINS7_10device_ptrIfEEfEEEEvT0_T1_
.visible .entry _ZN3cub18CUB_300001_SM_10006detail8for_each13static_kernelINS2_12policy_hub_t12policy_500_tEmN6thrust24THRUST_300001_SM_1000_NS8cuda_cub20__uninitialized_fill7functorINS7_10device_ptrIfEEfEEEEvT0_T1_(
	.param .u64 _ZN3cub18CUB_300001_SM_10006detail8for_each13static_kernelINS2_12policy_hub_t12policy_500_tEmN6thrust24THRUST_300001_SM_1000_NS8cuda_cub20__uninitialized_fill7functorINS7_10device_ptrIfEEfEEEEvT0_T1__param_0,
	.param .align 8 .b8 _ZN3cub18CUB_300001_SM_10006detail8for_each13static_kernelINS2_12policy_hub_t12policy_500_tEmN6thrust24THRUST_300001_SM_1000_NS8cuda_cub20__uninitialized_fill7functorINS7_10device_ptrIfEEfEEEEvT0_T1__param_1[16]
)
.maxntid 256
{
	.reg .pred 	%p<4>;
	.reg .b16 	%rs<5>;
	.reg .b32 	%r<10>;
	.reg .b32 	%f<3>;
	.reg .b64 	%rd<16>;

	ld.param.f32 	%f2, [_ZN3cub18CUB_300001_SM_10006detail8for_each13static_kernelINS2_12policy_hub_t12policy_500_tEmN6thrust24THRUST_300001_SM_1000_NS8cuda_cub20__uninitialized_fill7functorINS7_10device_ptrIfEEfEEEEvT0_T1__param_1+8];
	ld.param.u64 	%rd4, [_ZN3cub18CUB_300001_SM_10006detail8for_each13static_kernelINS2_12policy_hub_t12policy_500_tEmN6thrust24THRUST_300001_SM_1000_NS8cuda_cub20__uninitialized_fill7functorINS7_10device_ptrIfEEfEEEEvT0_T1__param_1];
	ld.param.u64 	%rd5, [_ZN3cub18CUB_300001_SM_10006detail8for_each13static_kernelINS2_12policy_hub_t12policy_500_tEmN6thrust24THRUST_300001_SM_1000_NS8cuda_cub20__uninitialized_fill7functorINS7_10device_ptrIfEEfEEEEvT0_T1__param_0];
	mov.u32 	%r7, %ctaid.x;
	mul.wide.u32 	%rd1, %r7, 512;
	sub.s64 	%rd2, %rd5, %rd1;
	setp.lt.u64 	%p1, %rd2, 512;
	@%p1 bra 	$L__BB8_2;
	mov.u32 	%r9, %tid.x;
	cvta.to.global.u64 	%rd11, %rd4;
	cvt.u64.u32 	%rd12, %r9;
	add.s64 	%rd13, %rd1, %rd12;
	shl.b64 	%rd14, %rd13, 2;
	add.s64 	%rd15, %rd11, %rd14;
	st.global.f32 	[%rd15], %f2;
	st.global.f32 	[%rd15+1024], %f2;
	bra.uni 	$L__BB8_6;
$L__BB8_2:
	cvta.to.global.u64 	%rd6, %rd4;
	mov.u32 	%r1, %tid.x;
	cvt.u64.u32 	%rd7, %r1;
	setp.le.u64 	%p2, %rd2, %rd7;
	add.s64 	%rd8, %rd1, %rd7;
	shl.b64 	%rd9, %rd8, 2;
	add.s64 	%rd3, %rd6, %rd9;
	@%p2 bra 	$L__BB8_4;
	st.global.f32 	[%rd3], %f2;
$L__BB8_4:
	add.s32 	%r8, %r1, 256;
	cvt.u64.u32 	%rd10, %r8;
	setp.le.u64 	%p3, %rd2, %rd10;
	@%p3 bra 	$L__BB8_6;
	st.global.f32 	[%rd3+1024], %f2;
$L__BB8_6:
	ret;

}
	// .globl	_ZN3cub18CUB_300001_SM_10006detail8for_each13static_kernelINS2_12policy_hub_t12policy_500_tEmN6thrust24THRUST_300001_SM_1000_NS8cuda_cub20__uninitialized_fill7functorINS7_10device_ptrImEEmEEEEvT0_T1_
.visible .entry _ZN3cub18CUB_300001_SM_10006detail8for_each13static_kernelINS2_12policy_hub_t12policy_500_tEmN6thrust24THRUST_300001_SM_1000_NS8cuda_cub20__uninitialized_fill7functorINS7_10device_ptrImEEmEEEEvT0_T1_(
	.param .u64 _ZN3cub18CUB_300001_SM_10006detail8for_each13static_kernelINS2_12policy_hub_t12policy_500_tEmN6thrust24THRUST_300001_SM_1000_NS8cuda_cub20__uninitialized_fill7functorINS7_10device_ptrImEEmEEEEvT0_T1__param_0,
	.param .align 8 .b8 _ZN3cub18CUB_300001_SM_10006detail8for_each13static_kernelINS2_12policy_hub_t12policy_500_tEmN6thrust24THRUST_300001_SM_1000_NS8cuda_cub20__uninitialized_fill7functorINS7_10device_ptrImEEmEEEEvT0_T1__param_1[16]
)
.maxntid 256
{
	.reg .pred 	%p<4>;
	.reg .b32 	%r<5>;
	.reg .b64 	%rd<18>;

	ld.param.u64 	%rd6, [_ZN3cub18CUB_300001_SM_10006detail8for_each13static_kernelINS2_12policy_hub_t12policy_500_tEmN6thrust24THRUST_300001_SM_1000_NS8cuda_cub20__uninitialized_fill7functorINS7_10device_ptrImEEmEEEEvT0_T1__param_1+8];
	ld.param.u64 	%rd5, [_ZN3cub18CUB_300001_SM_10006detail8for_each13static_kernelINS2_12policy_hub_t12policy_500_tEmN6thrust24THRUST_300001_SM_1000_NS8cuda_cub20__uninitialized_fill7functorINS7_10device_ptrImEEmEEEEvT0_T1__param_1];
	ld.param.u64 	%rd7, [_ZN3cub18CUB_300001_SM_10006detail8for_each13static_kernelINS2_12policy_hub_t12policy_500_tEmN6thrust24THRUST_300001_SM_1000_NS8cuda_cub20__uninitialized_fill7functorINS7_10device_ptrImEEmEEEEvT0_T1__param_0];
	mov.u32 	%r2, %ctaid.x;
	mul.wide.u32 	%rd1, %r2, 512;
	sub.s64 	%rd2, %rd7, %rd1;
	setp.lt.u64 	%p1, %rd2, 512;
	@%p1 bra 	$L__BB9_2;
	mov.u32 	%r4, %tid.x;
	cvta.to.global.u64 	%rd13, %rd5;
	cvt.u64.u32 	%rd14, %r4;
	add.s64 	%rd15, %rd1, %rd14;
	shl.b64 	%rd16, %rd15, 3;
	add.s64 	%rd17, %rd13, %rd16;
	st.global.u64 	[%rd17], %rd6;
	st.global.u64 	[%rd17+2048], %rd6;
	bra.uni 	$L__BB9_6;
$L__BB9_2:
	cvta.to.global.u64 	%rd8, %rd5;
	mov.u32 	%r1, %tid.x;
	cvt.u64.u32 	%rd9, %r1;
	setp.le.u64 	%p2, %rd2, %rd9;
	add.s64 	%rd10, %rd1, %rd9;
	shl.b64 	%rd11, %rd10, 3;
	add.s64 	%rd4, %rd8, %rd11;
	@%p2 bra 	$L__BB9_4;
	st.global.u64 	[%rd4], %rd6;
$L__BB9_4:
	add.s32 	%r3, %r1, 256;
	cvt.u64.u32 	%rd12, %r3;
	setp.le.u64 	%p3, %rd2, %rd12;
	@%p3 bra 	$L__BB9_6;
	st.global.u64 	[%rd4+2048], %rd6;
$L__BB9_6:
	ret;

}
	// .globl	_ZN3cub18CUB_300001_SM_10006detail8for_each13static_kernelINS2_12policy_hub_t12policy_500_tElN6thrust24THRUST_300001_SM_1000_NS8cuda_cub6__fill7functorINS7_6detail15normal_iteratorINS7_10device_ptrIjEEEEiEEEEvT0_T1_
.visible .entry _ZN3cub18CUB_300001_SM_10006detail8for_each13static_kernelINS2_12policy_hub_t12policy_500_tElN6thrust24THRUST_300001_SM_1000_NS8cuda_cub6__fill7functorINS7_6detail15normal_iteratorINS7_10device_ptrIjEEEEiEEEEvT0_T1_(
	.param .u64 _ZN3cub18CUB_300001_SM_10006detail8for_each13static_kernelINS2_12policy_hub_t12policy_500_tElN6thrust24THRUST_300001_SM_1000_NS8cuda_cub6__fill7functorINS7_6detail15normal_iteratorINS7_10device_ptrIjEEEEiEEEEvT0_T1__param_0,
	.param .align 8 .b8 _ZN3cub18CUB_300001_SM_10006detail8for_each13static_kernelINS2_12policy_hub_t12policy_500_tElN6thrust24THRUST_300001_SM_1000_NS8cuda_cub6__fill7functorINS7_6detail15normal_iteratorINS7_10device_ptrIjEEEEiEEEEvT0_T1__param_1[16]
)
.maxntid 256
{
	.reg .pred 	%p<4>;
	.reg .b16 	%rs<5>;
	.reg .b32 	%r<12>;
	.reg .b64 	%rd<17>;

	ld.param.u32 	%r3, [_ZN3cub18CUB_300001_SM_10006detail8for_each13static_kernelINS2_12policy_hub_t12policy_500_tElN6thrust24THRUST_300001_SM_1000_NS8cuda_cub6__fill7functorINS7_6detail15normal_iteratorINS7_10device_ptrIjEEEEiEEEEvT0_T1__param_1+8];
	ld.param.u64 	%rd5, [_ZN3cub18CUB_300001_SM_10006detail8for_each13static_kernelINS2_12policy_hub_t12policy_500_tElN6thrust24THRUST_300001_SM_1000_NS8cuda_cub6__fill7functorINS7_6detail15normal_iteratorINS7_10device_ptrIjEEEEiEEEEvT0_T1__param_1];
	ld.param.u64 	%rd6, [_ZN3cub18CUB_300001_SM_10006detail8for_each13static_kernelINS2_12policy_hub_t12policy_500_tElN6thrust24THRUST_300001_SM_1000_NS8cuda_cub6__fill7functorINS7_6detail15normal_iteratorINS7_10device_ptrIjEEEEiEEEEvT0_T1__param_0];
	mov.u32 	%r9, %ctaid.x;
	mul.wide.u32 	%rd1, %r9, 512;
	sub.s64 	%rd2, %rd6, %rd1;
	setp.lt.s64 	%p1, %rd2, 512;
	@%p1 bra 	$L__BB10_2;
	mov.u32 	%r11, %tid.x;
	cvta.to.global.u64 	%rd12, %rd5;
	cvt.u64.u32 	%rd13, %r11;
	add.s64 	%rd14, %rd1, %rd13;
	shl.b64 	%rd15, %rd14, 2;
	add.s64 	%rd16, %rd12, %rd15;
	st.global.u32 	[%rd16], %r3;
	st.global.u32 	[%rd16+1024], %r3;
	bra.uni 	$L__BB10_6;
$L__BB10_2:
	cvta.to.global.u64 	%rd7, %rd5;
	mov.u32 	%r2, %tid.x;
	cvt.s64.s32 	%rd3, %rd2;
	cvt.u64.u32 	%rd8, %r2;
	setp.le.s64 	%p2, %rd3, %rd8;
	add.s64 	%rd9, %rd1, %rd8;
	shl.b64 	%rd10, %rd9, 2;
	add.s64 	%rd4, %rd7, %rd10;
	@%p2 bra 	$L__BB10_4;
	st.global.u32 	[%rd4], %r3;
$L__BB10_4:
	add.s32 	%r10, %r2, 256;
	cvt.u64.u32 	%rd11, %r10;
	setp.le.s64 	%p3, %rd3, %rd11;
	@%p3 bra 	$L__BB10_6;
	st.global.u32 	[%rd4+1024], %r3;
$L__BB10_6:
	ret;

}
	// .globl	_ZN3cub18CUB_300001_SM_10006detail8for_each13static_kernelINS2_12policy_hub_t12policy_500_tElN6thrust24THRUST_300001_SM_1000_NS8cuda_cub6__fill7functorINS7_6detail15normal_iteratorINS7_10device_ptrIfEEEEfEEEEvT0_T1_
.visible .entry _ZN3cub18CUB_300001_SM_10006detail8for_each13static_kernelINS2_12policy_hub_t12policy_500_tElN6thrust24THRUST_300001_SM_1000_NS8cuda_cub6__fill7functorINS7_6detail15normal_iteratorINS7_10device_ptrIfEEEEfEEEEvT0_T1_(
	.param .u64 _ZN3cub18CUB_300001_SM_10006detail8for_each13static_kernelINS2_12policy_hub_t12policy_500_tElN6thrust24THRUST_300001_SM_1000_NS8cuda_cub6__fill7functorINS7_6detail15normal_iteratorINS7_10device_ptrIfEEEEfEEEEvT0_T1__param_0,
	.param .align 8 .b8 _ZN3cub18CUB_300001_SM_10006detail8for_each13static_kernelINS2_12policy_hub_t12policy_500_tElN6thrust24THRUST_300001_SM_1000_NS8cuda_cub6__fill7functorINS7_6detail15normal_iteratorINS7_10device_ptrIfEEEEfEEEEvT0_T1__param_1[16]
)
.maxntid 256
{
	.reg .pred 	%p<4>;
	.reg .b16 	%rs<5>;
	.reg .b32 	%r<10>;
	.reg .b32 	%f<3>;
	.reg .b64 	%rd<17>;

	ld.param.f32 	%f2, [_ZN3cub18CUB_300001_SM_10006detail8for_each13static_kernelINS2_12policy_hub_t12policy_500_tElN6thrust24THRUST_300001_SM_1000_NS8cuda_cub6__fill7functorINS7_6detail15normal_iteratorINS7_10device_ptrIfEEEEfEEEEvT0_T1__param_1+8];
	ld.param.u64 	%rd5, [_ZN3cub18CUB_300001_SM_10006detail8for_each13static_kernelINS2_12policy_hub_t12policy_500_tElN6thrust24THRUST_300001_SM_1000_NS8cuda_cub6__fill7functorINS7_6detail15normal_iteratorINS7_10device_ptrIfEEEEfEEEEvT0_T1__param_1];
	ld.param.u64 	%rd6, [_ZN3cub18CUB_300001_SM_10006detail8for_each13static_kernelINS2_12policy_hub_t12policy_500_tElN6thrust24THRUST_300001_SM_1000_NS8cuda_cub6__fill7functorINS7_6detail15normal_iteratorINS7_10device_ptrIfEEEEfEEEEvT0_T1__param_0];
	mov.u32 	%r7, %ctaid.x;
	mul.wide.u32 	%rd1, %r7, 512;
	sub.s64 	%rd2, %rd6, %rd1;
	setp.lt.s64 	%p1, %rd2, 512;
	@%p1 bra 	$L__BB11_2;
	mov.u32 	%r9, %tid.x;
	cvta.to.global.u64 	%rd12, %rd5;
	cvt.u64.u32 	%rd13, %r9;
	add.s64 	%rd14, %rd1, %rd13;
	shl.b64 	%rd15, %rd14, 2;
	add.s64 	%rd16, %rd12, %rd15;
	st.global.f32 	[%rd16], %f2;
	st.global.f32 	[%rd16+1024], %f2;
	bra.uni 	$L__BB11_6;
$L__BB11_2:
	cvta.to.global.u64 	%rd7, %rd5;
	mov.u32 	%r1, %tid.x;
	cvt.s64.s32 	%rd3, %rd2;
	cvt.u64.u32 	%rd8, %r1;
	setp.le.s64 	%p2, %rd3, %rd8;
	add.s64 	%rd9, %rd1, %rd8;
	shl.b64 	%rd10, %rd9, 2;
	add.s64 	%rd4, %rd7, %rd10;
	@%p2 bra 	$L__BB11_4;
	st.global.f32 	[%rd4], %f2;
$L__BB11_4:
	add.s32 	%r8, %r1, 256;
	cvt.u64.u32 	%rd11, %r8;
	setp.le.s64 	%p3, %rd3, %rd11;
	@%p3 bra 	$L__BB11_6;
	st.global.f32 	[%rd4+1024], %f2;
$L__BB11_6:
	ret;

}


// ===== COMPILED SASS (sm_100) =====

	.target	sm_100

	.elftype	@"ET_EXEC"


//--------------------- .note.nv.tkinfo           --------------------------
	.section	.note.nv.tkinfo,"",@"SHT_NOTE"
	.sectionflags	@"SHF_NOTE_NV_TKINFO"
	.tkinfo
        /*0018*/ 	.word	0x00000002
        /*0030*/ 	.string	""
        /*0030*/ 	.string	"ptxas"
        /*0030*/ 	.string	"Cuda compilation tools, release 13.0, V13.0.88"
        /*0030*/ 	.string	"Build cuda_13.0.r13.0/compiler.36424714_0"
        /*0030*/ 	.string	"-arch sm_100 -m 64 "



//--------------------- .note.nv.cuinfo           --------------------------
	.section	.note.nv.cuinfo,"",@"SHT_NOTE"
	.sectionflags	@"SHF_NOTE_NV_CUINFO"
        /*0018*/ 	.short	0x0002
        /*001a*/ 	.short	0x0064
        /*001c*/ 	.short	0x0082
	.zero		2


//--------------------- .nv.info                  --------------------------
	.section	.nv.info,"",@"SHT_CUDA_INFO"
	.align	4


	//----- nvinfo : EIATTR_REGCOUNT
	.align		4
        /*0000*/ 	.byte	0x04, 0x2f
        /*0002*/ 	.short	(.L_46 - .L_45)
	.align		4
.L_45:
        /*0004*/ 	.word	index@(_Z25extract_minimizers_kernelPKcPKjS2_PmPjS4_jiii)
        /*0008*/ 	.word	0x00000018


	//----- nvinfo : EIATTR_FRAME_SIZE
	.align		4
.L_46:
        /*000c*/ 	.byte	0x04, 0x11
        /*000e*/ 	.short	(.L_48 - .L_47)
	.align		4
.L_47:
        /*0010*/ 	.word	index@(_Z25extract_minimizers_kernelPKcPKjS2_PmPjS4_jiii)
        /*0014*/ 	.word	0x00000000


	//----- nvinfo : EIATTR_REGCOUNT
	.align		4
.L_48:
        /*0018*/ 	.byte	0x04, 0x2f
        /*001a*/ 	.short	(.L_50 - .L_49)
	.align		4
.L_49:
        /*001c*/ 	.word	index@(_Z23match_minimizers_kernelPKmPKjjPK17GPUMinimizerEntryjPjPfS6_j)
        /*0020*/ 	.word	0x0000001e


	//----- nvinfo : EIATTR_FRAME_SIZE
	.align		4
.L_50:
        /*0024*/ 	.byte	0x04, 0x11
        /*0026*/ 	.short	(.L_52 - .L_51)
	.align		4
.L_51:
        /*0028*/ 	.word	index@(_Z23match_minimizers_kernelPKmPKjjPK17GPUMinimizerEntryjPjPfS6_j)
        /*002c*/ 	.word	0x00000000


	//----- nvinfo : EIATTR_REGCOUNT
	.align		4
.L_52:
        /*0030*/ 	.byte	0x04, 0x2f
        /*0032*/ 	.short	(.L_54 - .L_53)
	.align		4
.L_53:
        /*0034*/ 	.word	index@(_Z34calculate_unique_minimizers_kernelPKjjjPj)
        /*0038*/ 	.word	0x00000020


	//----- nvinfo : EIATTR_FRAME_SIZE
	.align		4
.L_54:
        /*003c*/ 	.byte	0x04, 0x11
        /*003e*/ 	.short	(.L_56 - .L_55)
	.align		4
.L_55:
        /*0040*/ 	.word	index@(_Z34calculate_unique_minimizers_kernelPKjjjPj)
        /*0044*/ 	.word	0x00000000


	//----- nvinfo : EIATTR_REGCOUNT
	.align		4
.L_56:
        /*0048*/ 	.byte	0x04, 0x2f
        /*004a*/ 	.short	(.L_58 - .L_57)
	.align		4
.L_57:
        /*004c*/ 	.word	index@(_ZN3cub18CUB_300001_SM_10006detail11EmptyKernelIvEEvv)
        /*0050*/ 	.word	0x00000004


	//----- nvinfo : EIATTR_FRAME_SIZE
	.align		4
.L_58:
        /*0054*/ 	.byte	0x04, 0x11
        /*0056*/ 	.short	(.L_60 - .L_59)
	.align		4
.L_59:
        /*0058*/ 	.word	index@(_ZN3cub18CUB_300001_SM_10006detail11EmptyKernelIvEEvv)
        /*005c*/ 	.word	0x00000000


	//----- nvinfo : EIATTR_REGCOUNT
	.align		4
.L_60:
        /*0060*/ 	.byte	0x04, 0x2f
        /*0062*/ 	.short	(.L_62 - .L_61)
	.align		4
.L_61:
        /*0064*/ 	.word	index@(_ZN3cub18CUB_300001_SM_10006detail8for_each13static_kernelINS2_12policy_hub_t12policy_500_tEmN6thrust24THRUST_300001_SM_1000_NS8cuda_cub20__uninitialized_fill7functorINS7_10device_ptrIjEEjEEEEvT0_T1_)
        /*0068*/ 	.word	0x00000008


	//----- nvinfo : EIATTR_FRAME_SIZE
	.align		4
.L_62:
        /*006c*/ 	.byte	0x04, 0x11
        /*006e*/ 	.short	(.L_64 - .L_63)
	.align		4
.L_63:
        /*0070*/ 	.word	index@(_ZN3cub18CUB_300001_SM_10006detail8for_each13static_kernelINS2_12policy_hub_t12policy_500_tEmN6thrust24THRUST_300001_SM_1000_NS8cuda_cub20__uninitialized_fill7functorINS7_10device_ptrIjEEjEEEEvT0_T1_)
        /*0074*/ 	.word	0x00000000


	//----- nvinfo : EIATTR_REGCOUNT
	.align		4
.L_64:
        /*0078*/ 	.byte	0x04, 0x2f
        /*007a*/ 	.short	(.L_66 - .L_65)
	.align		4
.L_65:
        /*007c*/ 	.word	index@(_ZN3cub18CUB_300001_SM_10006detail8for_each13static_kernelINS2_12policy_hub_t12policy_500_tEmN6thrust24THRUST_300001_SM_1000_NS8cuda_cub6__fill7functorINS7_6detail15normal_iteratorINS7_10device_ptrIjEEEEjEEEEvT0_T1_)
        /*0080*/ 	.word	0x00000008


	//----- nvinfo : EIATTR_FRAME_SIZE
	.align		4
.L_66:
        /*0084*/ 	.byte	0x04, 0x11
        /*0086*/ 	.short	(.L_68 - .L_67)
	.align		4
.L_67:
        /*0088*/ 	.word	index@(_ZN3cub18CUB_300001_SM_10006detail8for_each13static_kernelINS2_12policy_hub_t12policy_500_tEmN6thrust24THRUST_300001_SM_1000_NS8cuda_cub6__fill7functorINS7_6detail15normal_iteratorINS7_10device_ptrIjEEEEjEEEEvT0_T1_)
        /*008c*/ 	.word	0x00000000


	//----- nvinfo : EIATTR_REGCOUNT
	.align		4
.L_68:
        /*0090*/ 	.byte	0x04, 0x2f
        /*0092*/ 	.short	(.L_70 - .L_69)
	.align		4
.L_69:
        /*0094*/ 	.word	index@(_ZN3cub18CUB_300001_SM_10006detail8for_each13static_kernelINS2_12policy_hub_t12policy_500_tElN6thrust24THRUST_300001_SM_1000_NS8cuda_cub6__fill7functorINS7_6detail15normal_iteratorINS7_10device_ptrIjEEEEjEEEEvT0_T1_)
        /*0098*/ 	.word	0x00000008


	//----- nvinfo : EIATTR_FRAME_SIZE
	.align		4
.L_70:
        /*009c*/ 	.byte	0x04, 0x11
        /*009e*/ 	.short	(.L_72 - .L_71)
	.align		4
.L_71:
        /*00a0*/ 	.word	index@(_ZN3cub18CUB_300001_SM_10006detail8for_each13static_kernelINS2_12policy_hub_t12policy_500_tElN6thrust24THRUST_300001_SM_1000_NS8cuda_cub6__fill7functorINS7_6detail15normal_iteratorINS7_10device_ptrIjEEEEjEEEEvT0_T1_)
        /*00a4*/ 	.word	0x00000000


	//----- nvinfo : EIATTR_REGCOUNT
	.align		4
.L_72:
        /*00a8*/ 	.byte	0x04, 0x2f
        /*00aa*/ 	.short	(.L_74 - .L_73)
	.align		4
.L_73:
        /*00ac*/ 	.word	index@(_ZN3cub18CUB_300001_SM_10006detail8for_each13static_kernelINS2_12policy_hub_t12policy_500_tEmN6thrust24THRUST_300001_SM_1000_NS8cuda_cub6__fill7functorINS7_6detail15normal_iteratorINS7_10device_ptrIfEEEEfEEEEvT0_T1_)
        /*00b0*/ 	.word	0x00000008


	//----- nvinfo : EIATTR_FRAME_SIZE
	.align		4
.L_74:
        /*00b4*/ 	.byte	0x04, 0x11
        /*00b6*/ 	.short	(.L_76 - .L_75)
	.align		4
.L_75:
        /*00b8*/ 	.word	index@(_ZN3cub18CUB_300001_SM_10006detail8for_each13static_kernelINS2_12policy_hub_t12policy_500_tEmN6thrust24THRUST_300001_SM_1000_NS8cuda_cub6__fill7functorINS7_6detail15normal_iteratorINS7_10device_ptrIfEEEEfEEEEvT0_T1_)
        /*00bc*/ 	.word	0x00000000


	//----- nvinfo : EIATTR_REGCOUNT
	.align		4
.L_76:
        /*00c0*/ 	.byte	0x04, 0x2f
        /*00c2*/ 	.short	(.L_78 - .L_77)
	.align		4
.L_77:
        /*00c4*/ 	.word	index@(_ZN3cub18CUB_300001_SM_10006detail8for_each13static_kernelINS2_12policy_hub_t12policy_500_tEmN6thrust24THRUST_300001_SM_1000_NS8cuda_cub20__uninitialized_fill7functorINS7_10device_ptrIfEEfEEEEvT0_T1_)
        /*00c8*/ 	.word	0x00000008


	//----- nvinfo : EIATTR_FRAME_SIZE
	.align		4
.L_78:
        /*00cc*/ 	.byte	0x04, 0x11
        /*00ce*/ 	.short	(.L_80 - .L_79)
	.align		4
.L_79:
        /*00d0*/ 	.word	index@(_ZN3cub18CUB_300001_SM_10006detail8for_each13static_kernelINS2_12policy_hub_t12policy_500_tEmN6thrust24THRUST_300001_SM_1000_NS8cuda_cub20__uninitialized_fill7functorINS7_10device_ptrIfEEfEEEEvT0_T1_)
        /*00d4*/ 	.word	0x00000000


	//----- nvinfo : EIATTR_REGCOUNT
	.align		4
.L_80:
        /*00d8*/ 	.byte	0x04, 0x2f
        /*00da*/ 	.short	(.L_82 - .L_81)
	.align		4
.L_81:
        /*00dc*/ 	.word	index@(_ZN3cub18CUB_300001_SM_10006detail8for_each13static_kernelINS2_12policy_hub_t12policy_500_tEmN6thrust24THRUST_300001_SM_1000_NS8cuda_cub20__uninitialized_fill7functorINS7_10device_ptrImEEmEEEEvT0_T1_)
        /*00e0*/ 	.word	0x00000009


	//----- nvinfo : EIATTR_FRAME_SIZE
	.align		4
.L_82:
        /*00e4*/ 	.byte	0x04, 0x11
        /*00e6*/ 	.short	(.L_84 - .L_83)
	.align		4
.L_83:
        /*00e8*/ 	.word	index@(_ZN3cub18CUB_300001_SM_10006detail8for_each13static_kernelINS2_12policy_hub_t12policy_500_tEmN6thrust24THRUST_300001_SM_1000_NS8cuda_cub20__uninitialized_fill7functorINS7_10device_ptrImEEmEEEEvT0_T1_)
        /*00ec*/ 	.word	0x00000000


	//----- nvinfo : EIATTR_REGCOUNT
	.align		4
.L_84:
        /*00f0*/ 	.byte	0x04, 0x2f
        /*00f2*/ 	.short	(.L_86 - .L_85)
	.align		4
.L_85:
        /*00f4*/ 	.word	index@(_ZN3cub18CUB_300001_SM_10006detail8for_each13static_kernelINS2_12policy_hub_t12policy_500_tElN6thrust24THRUST_300001_SM_1000_NS8cuda_cub6__fill7functorINS7_6detail15normal_iteratorINS7_10device_ptrIjEEEEiEEEEvT0_T1_)
        /*00f8*/ 	.word	0x00000008


	//----- nvinfo : EIATTR_FRAME_SIZE
	.align		4
.L_86:
        /*00fc*/ 	.byte	0x04, 0x11
        /*00fe*/ 	.short	(.L_88 - .L_87)
	.align		4
.L_87:
        /*0100*/ 	.word	index@(_ZN3cub18CUB_300001_SM_10006detail8for_each13static_kernelINS2_12policy_hub_t12policy_500_tElN6thrust24THRUST_300001_SM_1000_NS8cuda_cub6__fill7functorINS7_6detail15normal_iteratorINS7_10device_ptrIjEEEEiEEEEvT0_T1_)
        /*0104*/ 	.word	0x00000000


	//----- nvinfo : EIATTR_REGCOUNT
	.align		4
.L_88:
        /*0108*/ 	.byte	0x04, 0x2f
        /*010a*/ 	.short	(.L_90 - .L_89)
	.align		4
.L_89:
        /*010c*/ 	.word	index@(_ZN3cub18CUB_300001_SM_10006detail8for_each13static_kernelINS2_12policy_hub_t12policy_500_tElN6thrust24THRUST_300001_SM_1000_NS8cuda_cub6__fill7functorINS7_6detail15normal_iteratorINS7_10device_ptrIfEEEEfEEEEvT0_T1_)
        /*0110*/ 	.word	0x00000008


	//----- nvinfo : EIATTR_FRAME_SIZE
	.align		4
.L_90:
        /*0114*/ 	.byte	0x04, 0x11
        /*0116*/ 	.short	(.L_92 - .L_91)
	.align		4
.L_91:
        /*0118*/ 	.word	index@(_ZN3cub18CUB_300001_SM_10006detail8for_each13static_kernelINS2_12policy_hub_t12policy_500_tElN6thrust24THRUST_300001_SM_1000_NS8cuda_cub6__fill7functorINS7_6detail15normal_iteratorINS7_10device_ptrIfEEEEfEEEEvT0_T1_)
        /*011c*/ 	.word	0x00000000


	//----- nvinfo : EIATTR_MIN_STACK_SIZE
	.align		4
.L_92:
        /*0120*/ 	.byte	0x04, 0x12
        /*0122*/ 	.short	(.L_94 - .L_93)
	.align		4
.L_93:
        /*0124*/ 	.word	index@(_ZN3cub18CUB_300001_SM_10006detail8for_each13static_kernelINS2_12policy_hub_t12policy_500_tElN6thrust24THRUST_300001_SM_1000_NS8cuda_cub6__fill7functorINS7_6detail15normal_iteratorINS7_10device_ptrIfEEEEfEEEEvT0_T1_)
        /*0128*/ 	.word	0x00000000


	//----- nvinfo : EIATTR_MIN_STACK_SIZE
	.align		4
.L_94:
        /*012c*/ 	.byte	0x04, 0x12
        /*012e*/ 	.short	(.L_96 - .L_95)
	.align		4
.L_95:
        /*0130*/ 	.word	index@(_ZN3cub18CUB_300001_SM_10006detail8for_each13static_kernelINS2_12policy_hub_t12policy_500_tElN6thrust24THRUST_300001_SM_1000_NS8cuda_cub6__fill7functorINS7_6detail15normal_iteratorINS7_10device_ptrIjEEEEiEEEEvT0_T1_)
        /*0134*/ 	.word	0x00000000


	//----- nvinfo : EIATTR_MIN_STACK_SIZE
	.align		4
.L_96:
        /*0138*/ 	.byte	0x04, 0x12
        /*013a*/ 	.short	(.L_98 - .L_97)
	.align		4
.L_97:
        /*013c*/ 	.word	index@(_ZN3cub18CUB_300001_SM_10006detail8for_each13static_kernelINS2_12policy_hub_t12policy_500_tEmN6thrust24THRUST_300001_SM_1000_NS8cuda_cub20__uninitialized_fill7functorINS7_10device_ptrImEEmEEEEvT0_T1_)
        /*0140*/ 	.word	0x00000000


	//----- nvinfo : EIATTR_MIN_STACK_SIZE
	.align		4
.L_98:
        /*0144*/ 	.byte	0x04, 0x12
        /*0146*/ 	.short	(.L_100 - .L_99)
	.align		4
.L_99:
        /*0148*/ 	.word	index@(_ZN3cub18CUB_300001_SM_10006detail8for_each13static_kernelINS2_12policy_hub_t12policy_500_tEmN6thrust24THRUST_300001_SM_1000_NS8cuda_cub20__uninitialized_fill7functorINS7_10device_ptrIfEEfEEEEvT0_T1_)
        /*014c*/ 	.word	0x00000000


	//----- nvinfo : EIATTR_MIN_STACK_SIZE
	.align		4
.L_100:
        /*0150*/ 	.byte	0x04, 0x12
        /*0152*/ 	.short	(.L_102 - .L_101)
	.align		4
.L_101:
        /*0154*/ 	.word	index@(_ZN3cub18CUB_300001_SM_10006detail8for_each13static_kernelINS2_12policy_hub_t12policy_500_tEmN6thrust24THRUST_300001_SM_1000_NS8cuda_cub6__fill7functorINS7_6detail15normal_iteratorINS7_10device_ptrIfEEEEfEEEEvT0_T1_)
        /*0158*/ 	.word	0x00000000


	//----- nvinfo : EIATTR_MIN_STACK_SIZE
	.align		4
.L_102:
        /*015c*/ 	.byte	0x04, 0x12
        /*015e*/ 	.short	(.L_104 - .L_103)
	.align		4
.L_103:
        /*0160*/ 	.word	index@(_ZN3cub18CUB_300001_SM_10006detail8for_each13static_kernelINS2_12policy_hub_t12policy_500_tElN6thrust24THRUST_300001_SM_1000_NS8cuda_cub6__fill7functorINS7_6detail15normal_iteratorINS7_10device_ptrIjEEEEjEEEEvT0_T1_)
        /*0164*/ 	.word	0x00000000


	//----- nvinfo : EIATTR_MIN_STACK_SIZE
	.align		4
.L_104:
        /*0168*/ 	.byte	0x04, 0x12
        /*016a*/ 	.short	(.L_106 - .L_105)
	.align		4
.L_105:
        /*016c*/ 	.word	index@(_ZN3cub18CUB_300001_SM_10006detail8for_each13static_kernelINS2_12policy_hub_t12policy_500_tEmN6thrust24THRUST_300001_SM_1000_NS8cuda_cub6__fill7functorINS7_6detail15normal_iteratorINS7_10device_ptrIjEEEEjEEEEvT0_T1_)
        /*0170*/ 	.word	0x00000000


	//----- nvinfo : EIATTR_MIN_STACK_SIZE
	.align		4
.L_106:
        /*0174*/ 	.byte	0x04, 0x12
        /*0176*/ 	.short	(.L_108 - .L_107)
	.align		4
.L_107:
        /*0178*/ 	.word	index@(_ZN3cub18CUB_300001_SM_10006detail8for_each13static_kernelINS2_12policy_hub_t12policy_500_tEmN6thrust24THRUST_300001_SM_1000_NS8cuda_cub20__uninitialized_fill7functorINS7_10device_ptrIjEEjEEEEvT0_T1_)
        /*017c*/ 	.word	0x00000000


	//----- nvinfo : EIATTR_MIN_STACK_SIZE
	.align		4
.L_108:
        /*0180*/ 	.byte	0x04, 0x12
        /*0182*/ 	.short	(.L_110 - .L_109)
	.align		4
.L_109:
        /*0184*/ 	.word	index@(_ZN3cub18CUB_300001_SM_10006detail11EmptyKernelIvEEvv)
        /*0188*/ 	.word	0x00000000


	//----- nvinfo : EIATTR_MIN_STACK_SIZE
	.align		4
.L_110:
        /*018c*/ 	.byte	0x04, 0x12
        /*018e*/ 	.short	(.L_112 - .L_111)
	.align		4
.L_111:
        /*0190*/ 	.word	index@(_Z34calculate_unique_minimizers_kernelPKjjjPj)
        /*0194*/ 	.word	0x00000000


	//----- nvinfo : EIATTR_MIN_STACK_SIZE
	.align		4
.L_112:
        /*0198*/ 	.byte	0x04, 0x12
        /*019a*/ 	.short	(.L_114 - .L_113)
	.align		4
.L_113:
        /*019c*/ 	.word	index@(_Z23match_minimizers_kernelPKmPKjjPK17GPUMinimizerEntryjPjPfS6_j)
        /*01a0*/ 	.word	0x00000000


	//----- nvinfo : EIATTR_MIN_STACK_SIZE
	.align		4
.L_114:
        /*01a4*/ 	.byte	0x04, 0x12
        /*01a6*/ 	.short	(.L_116 - .L_115)
	.align		4
.L_115:
        /*01a8*/ 	.word	index@(_Z25extract_minimizers_kernelPKcPKjS2_PmPjS4_jiii)
        /*01ac*/ 	.word	0x00000000
.L_116:


//--------------------- .nv.compat                --------------------------
	.section	.nv.compat,"",@"SHT_CUDA_COMPAT_INFO"
	.align	4
        /*0000*/ 	.byte	0x02, 0x09, 0x00, 0x00, 0x02, 0x02, 0x01, 0x00, 0x02, 0x05, 0x05, 0x00, 0x03, 0x07, 0x01, 0x01
        /*0010*/ 	.byte	0x02, 0x03, 0x00, 0x00, 0x02, 0x06, 0x01, 0x00, 0x04, 0x0b, 0x08, 0x00, 0x09, 0x00, 0x00, 0x00
        /*0020*/ 	.byte	0x00, 0x00, 0x00, 0x00


//--------------------- .nv.info._ZN3cub18CUB_300001_SM_10006detail8for_each13static_kernelINS2_12policy_hub_t12policy_500_tElN6thrust24THRUST_300001_SM_1000_NS8cuda_cub6__fill7functorINS7_6detail15normal_iteratorINS7_10device_ptrIfEEEEfEEEEvT0_T1_ --------------------------
	.section	.nv.info._ZN3cub18CUB_300001_SM_10006detail8for_each13static_kernelINS2_12policy_hub_t12policy_500_tElN6thrust24THRUST_300001_SM_1000_NS8cuda_cub6__fill7functorINS7_6detail15normal_iteratorINS7_10device_ptrIfEEEEfEEEEvT0_T1_,"",@"SHT_CUDA_INFO"
	.sectionflags	@""
	.align	4


	//----- nvinfo : EIATTR_CUDA_API_VERSION
	.align		4
        /*0000*/ 	.byte	0x04, 0x37
        /*0002*/ 	.short	(.L_118 - .L_117)
.L_117:
        /*0004*/ 	.word	0x00000082


	//----- nvinfo : EIATTR_KPARAM_INFO
	.align		4
.L_118:
        /*0008*/ 	.byte	0x04, 0x17
        /*000a*/ 	.short	(.L_120 - .L_119)
.L_119:
        /*000c*/ 	.word	0x00000000
        /*0010*/ 	.short	0x0001
        /*0012*/ 	.short	0x0008
        /*0014*/ 	.byte	0x00, 0xf0, 0x41, 0x00


	//----- nvinfo : EIATTR_KPARAM_INFO
	.align		4
.L_120:
        /*0018*/ 	.byte	0x04, 0x17
        /*001a*/ 	.short	(.L_122 - .L_121)
.L_121:
        /*001c*/ 	.word	0x00000000
        /*0020*/ 	.short	0x0000
        /*0022*/ 	.short	0x0000
        /*0024*/ 	.byte	0x00, 0xf0, 0x21, 0x00


	//----- nvinfo : EIATTR_SPARSE_MMA_MASK
	.align		4
.L_122:
        /*0028*/ 	.byte	0x03, 0x50
        /*002a*/ 	.short	0x0000


	//----- nvinfo : EIATTR_MAXREG_COUNT
	.align		4
        /*002c*/ 	.byte	0x03, 0x1b
        /*002e*/ 	.short	0x00ff


	//----- nvinfo : EIATTR_MERCURY_ISA_VERSION
	.align		4
        /*0030*/ 	.byte	0x03, 0x5f
        /*0032*/ 	.short	0x0101


	//----- nvinfo : EIATTR_VRC_CTA_INIT_COUNT
	.align		4
        /*0034*/ 	.byte	0x02, 0x4a
	.zero		1
	.zero		1


	//----- nvinfo : EIATTR_EXIT_INSTR_OFFSETS
	.align		4
        /*0038*/ 	.byte	0x04, 0x1c
        /*003a*/ 	.short	(.L_124 - .L_123)


	//   ....[0]....
.L_123:
        /*003c*/ 	.word	0x00000130


	//   ....[1]....
        /*0040*/ 	.word	0x00000240


	//   ....[2]....
        /*0044*/ 	.word	0x00000270


	//----- nvinfo : EIATTR_MAX_THREADS
	.align		4
.L_124:
        /*0048*/ 	.byte	0x04, 0x05
        /*004a*/ 	.short	(.L_126 - .L_125)
.L_125:
        /*004c*/ 	.word	0x00000100
        /*0050*/ 	.word	0x00000001
        /*0054*/ 	.word	0x00000001


	//----- nvinfo : EIATTR_CBANK_PARAM_SIZE
	.align		4
.L_126:
        /*0058*/ 	.byte	0x03, 0x19
        /*005a*/ 	.short	0x0018


	//----- nvinfo : EIATTR_PARAM_CBANK
	.align		4
        /*005c*/ 	.byte	0x04, 0x0a
        /*005e*/ 	.short	(.L_128 - .L_127)
	.align		4
.L_127:
        /*0060*/ 	.word	index@(.nv.constant0._ZN3cub18CUB_300001_SM_10006detail8for_each13static_kernelINS2_12policy_hub_t12policy_500_tElN6thrust24THRUST_300001_SM_1000_NS8cuda_cub6__fill7functorINS7_6detail15normal_iteratorINS7_10device_ptrIfEEEEfEEEEvT0_T1_)
        /*0064*/ 	.short	0x0380
        /*0066*/ 	.short	0x0018


	//----- nvinfo : EIATTR_SW_WAR
	.align		4
.L_128:
        /*0068*/ 	.byte	0x04, 0x36
        /*006a*/ 	.short	(.L_130 - .L_129)
.L_129:
        /*006c*/ 	.word	0x00000008
.L_130:


//--------------------- .nv.info._ZN3cub18CUB_300001_SM_10006detail8for_each13static_kernelINS2_12policy_hub_t12policy_500_tElN6thrust24THRUST_300001_SM_1000_NS8cuda_cub6__fill7functorINS7_6detail15normal_iteratorINS7_10device_ptrIjEEEEiEEEEvT0_T1_ --------------------------
	.section	.nv.info._ZN3cub18CUB_300001_SM_10006detail8for_each13static_kernelINS2_12policy_hub_t12policy_500_tElN6thrust24THRUST_300001_SM_1000_NS8cuda_cub6__fill7functorINS7_6detail15normal_iteratorINS7_10device_ptrIjEEEEiEEEEvT0_T1_,"",@"SHT_CUDA_INFO"
	.sectionflags	@""
	.align	4


	//----- nvinfo : EIATTR_CUDA_API_VERSION
	.align		4
        /*0000*/ 	.byte	0x04, 0x37
        /*0002*/ 	.short	(.L_132 - .L_131)
.L_131:
        /*0004*/ 	.word	0x00000082


	//----- nvinfo : EIATTR_KPARAM_INFO
	.align		4
.L_132:
        /*0008*/ 	.byte	0x04, 0x17
        /*000a*/ 	.short	(.L_134 - .L_133)
.L_133:
        /*000c*/ 	.word	0x00000000
        /*0010*/ 	.short	0x0001
        /*0012*/ 	.short	0x0008
        /*0014*/ 	.byte	0x00, 0xf0, 0x41, 0x00


	//----- nvinfo : EIATTR_KPARAM_INFO
	.align		4
.L_134:
        /*0018*/ 	.byte	0x04, 0x17
        /*001a*/ 	.short	(.L_136 - .L_135)
.L_135:
        /*001c*/ 	.word	0x00000000
        /*0020*/ 	.short	0x0000
        /*0022*/ 	.short	0x0000
        /*0024*/ 	.byte	0x00, 0xf0, 0x21, 0x00


	//----- nvinfo : EIATTR_SPARSE_MMA_MASK
	.align		4
.L_136:
        /*0028*/ 	.byte	0x03, 0x50
        /*002a*/ 	.short	0x0000


	//----- nvinfo : EIATTR_MAXREG_COUNT
	.align		4
        /*002c*/ 	.byte	0x03, 0x1b
        /*002e*/ 	.short	0x00ff


	//----- nvinfo : EIATTR_MERCURY_ISA_VERSION
	.align		4
        /*0030*/ 	.byte	0x03, 0x5f
        /*0032*/ 	.short	0x0101


	//----- nvinfo : EIATTR_VRC_CTA_INIT_COUNT
	.align		4
        /*0034*/ 	.byte	0x02, 0x4a
	.zero		1
	.zero		1


	//----- nvinfo : EIATTR_EXIT_INSTR_OFFSETS
	.align		4
        /*0038*/ 	.byte	0x04, 0x1c
        /*003a*/ 	.short	(.L_138 - .L_137)


	//   ....[0]....
.L_137:
        /*003c*/ 	.word	0x00000130


	//   ....[1]....
        /*0040*/ 	.word	0x00000240


	//   ....[2]....
        /*0044*/ 	.word	0x00000270


	//----- nvinfo : EIATTR_MAX_THREADS
	.align		4
.L_138:
        /*0048*/ 	.byte	0x04, 0x05
        /*004a*/ 	.short	(.L_140 - .L_139)
.L_139:
        /*004c*/ 	.word	0x00000100
        /*0050*/ 	.word	0x00000001
        /*0054*/ 	.word	0x00000001


	//----- nvinfo : EIATTR_CBANK_PARAM_SIZE
	.align		4
.L_140:
        /*0058*/ 	.byte	0x03, 0x19
        /*005a*/ 	.short	0x0018


	//----- nvinfo : EIATTR_PARAM_CBANK
	.align		4
        /*005c*/ 	.byte	0x04, 0x0a
        /*005e*/ 	.short	(.L_142 - .L_141)
	.align		4
.L_141:
        /*0060*/ 	.word	index@(.nv.constant0._ZN3cub18CUB_300001_SM_10006detail8for_each13static_kernelINS2_12policy_hub_t12policy_500_tElN6thrust24THRUST_300001_SM_1000_NS8cuda_cub6__fill7functorINS7_6detail15normal_iteratorINS7_10device_ptrIjEEEEiEEEEvT0_T1_)
        /*0064*/ 	.short	0x0380
        /*0066*/ 	.short	0x0018


	//----- nvinfo : EIATTR_SW_WAR
	.align		4
.L_142:
        /*0068*/ 	.byte	0x04, 0x36
        /*006a*/ 	.short	(.L_144 - .L_143)
.L_143:
        /*006c*/ 	.word	0x00000008
.L_144:


//--------------------- .nv.info._ZN3cub18CUB_300001_SM_10006detail8for_each13static_kernelINS2_12policy_hub_t12policy_500_tEmN6thrust24THRUST_300001_SM_1000_NS8cuda_cub20__uninitialized_fill7functorINS7_10device_ptrImEEmEEEEvT0_T1_ --------------------------
	.section	.nv.info._ZN3cub18CUB_300001_SM_10006detail8for_each13static_kernelINS2_12policy_hub_t12policy_500_tEmN6thrust24THRUST_300001_SM_1000_NS8cuda_cub20__uninitialized_fill7functorINS7_10device_ptrImEEmEEEEvT0_T1_,"",@"SHT_CUDA_INFO"
	.sectionflags	@""
	.align	4


	//----- nvinfo : EIATTR_CUDA_API_VERSION
	.align		4
        /*0000*/ 	.byte	0x04, 0x37
        /*0002*/ 	.short	(.L_146 - .L_145)
.L_145:
        /*0004*/ 	.word	0x00000082


	//----- nvinfo : EIATTR_KPARAM_INFO
	.align		4
.L_146:
        /*0008*/ 	.byte	0x04, 0x17
        /*000a*/ 	.short	(.L_148 - .L_147)
.L_147:
        /*000c*/ 	.word	0x00000000
        /*0010*/ 	.short	0x0001
        /*0012*/ 	.short	0x0008
        /*0014*/ 	.byte	0x00, 0xf0, 0x41, 0x00


	//----- nvinfo : EIATTR_KPARAM_INFO
	.align		4
.L_148:
        /*0018*/ 	.byte	0x04, 0x17
        /*001a*/ 	.short	(.L_150 - .L_149)
.L_149:
        /*001c*/ 	.word	0x00000000
        /*0020*/ 	.short	0x0000
        /*0022*/ 	.short	0x0000
        /*0024*/ 	.byte	0x00, 0xf0, 0x21, 0x00


	//----- nvinfo : EIATTR_SPARSE_MMA_MASK
	.align		4
.L_150:
        /*0028*/ 	.byte	0x03, 0x50
        /*002a*/ 	.short	0x0000


	//----- nvinfo : EIATTR_MAXREG_COUNT
	.align		4
        /*002c*/ 	.byte	0x03, 0x1b
        /*002e*/ 	.short	0x00ff


	//----- nvinfo : EIATTR_MERCURY_ISA_VERSION
	.align		4
        /*0030*/ 	.byte	0x03, 0x5f
        /*0032*/ 	.short	0x0101


	//----- nvinfo : EIATTR_VRC_CTA_INIT_COUNT
	.align		4
        /*0034*/ 	.byte	0x02, 0x4a
	.zero		1
	.zero		1


	//----- nvinfo : EIATTR_EXIT_INSTR_OFFSETS
	.align		4
        /*0038*/ 	.byte	0x04, 0x1c
        /*003a*/ 	.short	(.L_152 - .L_151)


	//   ....[0]....
.L_151:
        /*003c*/ 	.word	0x00000130


	//   ....[1]....
        /*0040*/ 	.word	0x00000230


	//   ....[2]....
        /*0044*/ 	.word	0x00000260


	//----- nvinfo : EIATTR_MAX_THREADS
	.align		4
.L_152:
        /*0048*/ 	.byte	0x04, 0x05
        /*004a*/ 	.short	(.L_154 - .L_153)
.L_153:
        /*004c*/ 	.word	0x00000100
        /*0050*/ 	.word	0x00000001
        /*0054*/ 	.word	0x00000001


	//----- nvinfo : EIATTR_CBANK_PARAM_SIZE
	.align		4
.L_154:
        /*0058*/ 	.byte	0x03, 0x19
        /*005a*/ 	.short	0x0018


	//----- nvinfo : EIATTR_PARAM_CBANK
	.align		4
        /*005c*/ 	.byte	0x04, 0x0a
        /*005e*/ 	.short	(.L_156 - .L_155)
	.align		4
.L_155:
        /*0060*/ 	.word	index@(.nv.constant0._ZN3cub18CUB_300001_SM_10006detail8for_each13static_kernelINS2_12policy_hub_t12policy_500_tEmN6thrust24THRUST_300001_SM_1000_NS8cuda_cub20__uninitialized_fill7functorINS7_10device_ptrImEEmEEEEvT0_T1_)
        /*0064*/ 	.short	0x0380
        /*0066*/ 	.short	0x0018


	//----- nvinfo : EIATTR_SW_WAR
	.align		4
.L_156:
        /*0068*/ 	.byte	0x04, 0x36
        /*006a*/ 	.short	(.L_158 - .L_157)
.L_157:
        /*006c*/ 	.word	0x00000008
.L_158:


//--------------------- .nv.info._ZN3cub18CUB_300001_SM_10006detail8for_each13static_kernelINS2_12policy_hub_t12policy_500_tEmN6thrust24THRUST_300001_SM_1000_NS8cuda_cub20__uninitialized_fill7functorINS7_10device_ptrIfEEfEEEEvT0_T1_ --------------------------
	.section	.nv.info._ZN3cub18CUB_300001_SM_10006detail8for_each13static_kernelINS2_12policy_hub_t12policy_500_tEmN6thrust24THRUST_300001_SM_1000_NS8cuda_cub20__uninitialized_fill7functorINS7_10device_ptrIfEEfEEEEvT0_T1_,"",@"SHT_CUDA_INFO"
	.sectionflags	@""
	.align	4


	//----- nvinfo : EIATTR_CUDA_API_VERSION
	.align		4
        /*0000*/ 	.byte	0x04, 0x37
        /*0002*/ 	.short	(.L_160 - .L_159)
.L_159:
        /*0004*/ 	.word	0x00000082


	//----- nvinfo : EIATTR_KPARAM_INFO
	.align		4
.L_160:
        /*0008*/ 	.byte	0x04, 0x17
        /*000a*/ 	.short	(.L_162 - .L_161)
.L_161:
        /*000c*/ 	.word	0x00000000
        /*0010*/ 	.short	0x0001
        /*0012*/ 	.short	0x0008
        /*0014*/ 	.byte	0x00, 0xf0, 0x41, 0x00


	//----- nvinfo : EIATTR_KPARAM_INFO
	.align		4
.L_162:
        /*0018*/ 	.byte	0x04, 0x17
        /*001a*/ 	.short	(.L_164 - .L_163)
.L_163:
        /*001c*/ 	.word	0x00000000
        /*0020*/ 	.short	0x0000
        /*0022*/ 	.short	0x0000
        /*0024*/ 	.byte	0x00, 0xf0, 0x21, 0x00


	//----- nvinfo : EIATTR_SPARSE_MMA_MASK
	.align		4
.L_164:
        /*0028*/ 	.byte	0x03, 0x50
        /*002a*/ 	.short	0x0000


	//----- nvinfo : EIATTR_MAXREG_COUNT
	.align		4
        /*002c*/ 	.byte	0x03, 0x1b
        /*002e*/ 	.short	0x00ff


	//----- nvinfo : EIATTR_MERCURY_ISA_VERSION
	.align		4
        /*0030*/ 	.byte	0x03, 0x5f
        /*0032*/ 	.short	0x0101


	//----- nvinfo : EIATTR_VRC_CTA_INIT_COUNT
	.align		4
        /*0034*/ 	.byte	0x02, 0x4a
	.zero		1
	.zero		1


	//----- nvinfo : EIATTR_EXIT_INSTR_OFFSETS
	.align		4
        /*0038*/ 	.byte	0x04, 0x1c
        /*003a*/ 	.short	(.L_166 - .L_165)


	//   ....[0]....
.L_165:
        /*003c*/ 	.word	0x00000130


	//   ....[1]....
        /*0040*/ 	.word	0x00000230


	//   ....[2]....
        /*0044*/ 	.word	0x00000260


	//----- nvinfo : EIATTR_MAX_THREADS
	.align		4
.L_166:
        /*0048*/ 	.byte	0x04, 0x05
        /*004a*/ 	.short	(.L_168 - .L_167)
.L_167:
        /*004c*/ 	.word	0x00000100
        /*0050*/ 	.word	0x00000001
        /*0054*/ 	.word	0x00000001


	//----- nvinfo : EIATTR_CBANK_PARAM_SIZE
	.align		4
.L_168:
        /*0058*/ 	.byte	0x03, 0x19
        /*005a*/ 	.short	0x0018


	//----- nvinfo : EIATTR_PARAM_CBANK
	.align		4
        /*005c*/ 	.byte	0x04, 0x0a
        /*005e*/ 	.short	(.L_170 - .L_169)
	.align		4
.L_169:
        /*0060*/ 	.word	index@(.nv.constant0._ZN3cub18CUB_300001_SM_10006detail8for_each13static_kernelINS2_12policy_hub_t12policy_500_tEmN6thrust24THRUST_300001_SM_1000_NS8cuda_cub20__uninitialized_fill7functorINS7_10device_ptrIfEEfEEEEvT0_T1_)
        /*0064*/ 	.short	0x0380
        /*0066*/ 	.short	0x0018


	//----- nvinfo : EIATTR_SW_WAR
	.align		4
.L_170:
        /*0068*/ 	.byte	0x04, 0x36
        /*006a*/ 	.short	(.L_172 - .L_171)
.L_171:
        /*006c*/ 	.word	0x00000008
.L_172:


//--------------------- .nv.info._ZN3cub18CUB_300001_SM_10006detail8for_each13static_kernelINS2_12policy_hub_t12policy_500_tEmN6thrust24THRUST_300001_SM_1000_NS8cuda_cub6__fill7functorINS7_6detail15normal_iteratorINS7_10device_ptrIfEEEEfEEEEvT0_T1_ --------------------------
	.section	.nv.info._ZN3cub18CUB_300001_SM_10006detail8for_each13static_kernelINS2_12policy_hub_t12policy_500_tEmN6thrust24THRUST_300001_SM_1000_NS8cuda_cub6__fill7functorINS7_6detail15normal_iteratorINS7_10device_ptrIfEEEEfEEEEvT0_T1_,"",@"SHT_CUDA_INFO"
	.sectionflags	@""
	.align	4


	//----- nvinfo : EIATTR_CUDA_API_VERSION
	.align		4
        /*0000*/ 	.byte	0x04, 0x37
        /*0002*/ 	.short	(.L_174 - .L_173)
.L_173:
        /*0004*/ 	.word	0x00000082


	//----- nvinfo : EIATTR_KPARAM_INFO
	.align		4
.L_174:
        /*0008*/ 	.byte	0x04, 0x17
        /*000a*/ 	.short	(.L_176 - .L_175)
.L_175:
        /*000c*/ 	.word	0x00000000
        /*0010*/ 	.short	0x0001
        /*0012*/ 	.short	0x0008
        /*0014*/ 	.byte	0x00, 0xf0, 0x41, 0x00


	//----- nvinfo : EIATTR_KPARAM_INFO
	.align		4
.L_176:
        /*0018*/ 	.byte	0x04, 0x17
        /*001a*/ 	.short	(.L_178 - .L_177)
.L_177:
        /*001c*/ 	.word	0x00000000
        /*0020*/ 	.short	0x0000
        /*0022*/ 	.short	0x0000
        /*0024*/ 	.byte	0x00, 0xf0, 0x21, 0x00


	//----- nvinfo : EIATTR_SPARSE_MMA_MASK
	.align		4
.L_178:
        /*0028*/ 	.byte	0x03, 0x50
        /*002a*/ 	.short	0x0000


	//----- nvinfo : EIATTR_MAXREG_COUNT
	.align		4
        /*002c*/ 	.byte	0x03, 0x1b
        /*002e*/ 	.short	0x00ff


	//----- nvinfo : EIATTR_MERCURY_ISA_VERSION
	.align		4
        /*0030*/ 	.byte	0x03, 0x5f
        /*0032*/ 	.short	0x0101


	//----- nvinfo : EIATTR_VRC_CTA_INIT_COUNT
	.align		4
        /*0034*/ 	.byte	0x02, 0x4a
	.zero		1
	.zero		1


	//----- nvinfo : EIATTR_EXIT_INSTR_OFFSETS
	.align		4
        /*0038*/ 	.byte	0x04, 0x1c
        /*003a*/ 	.short	(.L_180 - .L_179)


	//   ....[0]....
.L_179:
        /*003c*/ 	.word	0x00000130


	//   ....[1]....
        /*0040*/ 	.word	0x00000230


	//   ....[2]....
        /*0044*/ 	.word	0x00000260


	//----- nvinfo : EIATTR_MAX_THREADS
	.align		4
.L_180:
        /*0048*/ 	.byte	0x04, 0x05
        /*004a*/ 	.short	(.L_182 - .L_181)
.L_181:
        /*004c*/ 	.word	0x00000100
        /*0050*/ 	.word	0x00000001
        /*0054*/ 	.word	0x00000001


	//----- nvinfo : EIATTR_CBANK_PARAM_SIZE
	.align		4
.L_182:
        /*0058*/ 	.byte	0x03, 0x19
        /*005a*/ 	.short	0x0018


	//----- nvinfo : EIATTR_PARAM_CBANK
	.align		4
        /*005c*/ 	.byte	0x04, 0x0a
        /*005e*/ 	.short	(.L_184 - .L_183)
	.align		4
.L_183:
        /*0060*/ 	.word	index@(.nv.constant0._ZN3cub18CUB_300001_SM_10006detail8for_each13static_kernelINS2_12policy_hub_t12policy_500_tEmN6thrust24THRUST_300001_SM_1000_NS8cuda_cub6__fill7functorINS7_6detail15normal_iteratorINS7_10device_ptrIfEEEEfEEEEvT0_T1_)
        /*0064*/ 	.short	0x0380
        /*0066*/ 	.short	0x0018


	//----- nvinfo : EIATTR_SW_WAR
	.align		4
.L_184:
        /*0068*/ 	.byte	0x04, 0x36
        /*006a*/ 	.short	(.L_186 - .L_185)
.L_185:
        /*006c*/ 	.word	0x00000008
.L_186:


//--------------------- .nv.info._ZN3cub18CUB_300001_SM_10006detail8for_each13static_kernelINS2_12policy_hub_t12policy_500_tElN6thrust24THRUST_300001_SM_1000_NS8cuda_cub6__fill7functorINS7_6detail15normal_iteratorINS7_10device_ptrIjEEEEjEEEEvT0_T1_ --------------------------
	.section	.nv.info._ZN3cub18CUB_300001_SM_10006detail8for_each13static_kernelINS2_12policy_hub_t12policy_500_tElN6thrust24THRUST_300001_SM_1000_NS8cuda_cub6__fill7functorINS7_6detail15normal_iteratorINS7_10device_ptrIjEEEEjEEEEvT0_T1_,"",@"SHT_CUDA_INFO"
	.sectionflags	@""
	.align	4


	//----- nvinfo : EIATTR_CUDA_API_VERSION
	.align		4
        /*0000*/ 	.byte	0x04, 0x37
        /*0002*/ 	.short	(.L_188 - .L_187)
.L_187:
        /*0004*/ 	.word	0x00000082


	//----- nvinfo : EIATTR_KPARAM_INFO
	.align		4
.L_188:
        /*0008*/ 	.byte	0x04, 0x17
        /*000a*/ 	.short	(.L_190 - .L_189)
.L_189:
        /*000c*/ 	.word	0x00000000
        /*0010*/ 	.short	0x0001
        /*0012*/ 	.short	0x0008
        /*0014*/ 	.byte	0x00, 0xf0, 0x41, 0x00


	//----- nvinfo : EIATTR_KPARAM_INFO
	.align		4
.L_190:
        /*0018*/ 	.byte	0x04, 0x17
        /*001a*/ 	.short	(.L_192 - .L_191)
.L_191:
        /*001c*/ 	.word	0x00000000
        /*0020*/ 	.short	0x0000
        /*0022*/ 	.short	0x0000
        /*0024*/ 	.byte	0x00, 0xf0, 0x21, 0x00


	//----- nvinfo : EIATTR_SPARSE_MMA_MASK
	.align		4
.L_192:
        /*0028*/ 	.byte	0x03, 0x50
        /*002a*/ 	.short	0x0000


	//----- nvinfo : EIATTR_MAXREG_COUNT
	.align		4
        /*002c*/ 	.byte	0x03, 0x1b
        /*002e*/ 	.short	0x00ff


	//----- nvinfo : EIATTR_MERCURY_ISA_VERSION
	.align		4
        /*0030*/ 	.byte	0x03, 0x5f
        /*0032*/ 	.short	0x0101


	//----- nvinfo : EIATTR_VRC_CTA_INIT_COUNT
	.align		4
        /*0034*/ 	.byte	0x02, 0x4a
	.zero		1
	.zero		1


	//----- nvinfo : EIATTR_EXIT_INSTR_OFFSETS
	.align		4
        /*0038*/ 	.byte	0x04, 0x1c
        /*003a*/ 	.short	(.L_194 - .L_193)


	//   ....[0]....
.L_193:
        /*003c*/ 	.word	0x00000130


	//   ....[1]....
        /*0040*/ 	.word	0x00000240


	//   ....[2]....
        /*0044*/ 	.word	0x00000270


	//----- nvinfo : EIATTR_MAX_THREADS
	.align		4
.L_194:
        /*0048*/ 	.byte	0x04, 0x05
        /*004a*/ 	.short	(.L_196 - .L_195)
.L_195:
        /*004c*/ 	.word	0x00000100
        /*0050*/ 	.word	0x00000001
        /*0054*/ 	.word	0x00000001


	//----- nvinfo : EIATTR_CBANK_PARAM_SIZE
	.align		4
.L_196:
        /*0058*/ 	.byte	0x03, 0x19
        /*005a*/ 	.short	0x0018


	//----- nvinfo : EIATTR_PARAM_CBANK
	.align		4
        /*005c*/ 	.byte	0x04, 0x0a
        /*005e*/ 	.short	(.L_198 - .L_197)
	.align		4
.L_197:
        /*0060*/ 	.word	index@(.nv.constant0._ZN3cub18CUB_300001_SM_10006detail8for_each13static_kernelINS2_12policy_hub_t12policy_500_tElN6thrust24THRUST_300001_SM_1000_NS8cuda_cub6__fill7functorINS7_6detail15normal_iteratorINS7_10device_ptrIjEEEEjEEEEvT0_T1_)
        /*0064*/ 	.short	0x0380
        /*0066*/ 	.short	0x0018


	//----- nvinfo : EIATTR_SW_WAR
	.align		4
.L_198:
        /*0068*/ 	.byte	0x04, 0x36
        /*006a*/ 	.short	(.L_200 - .L_199)
.L_199:
        /*006c*/ 	.word	0x00000008
.L_200:


//--------------------- .nv.info._ZN3cub18CUB_300001_SM_10006detail8for_each13static_kernelINS2_12policy_hub_t12policy_500_tEmN6thrust24THRUST_300001_SM_1000_NS8cuda_cub6__fill7functorINS7_6detail15normal_iteratorINS7_10device_ptrIjEEEEjEEEEvT0_T1_ --------------------------
	.section	.nv.info._ZN3cub18CUB_300001_SM_10006detail8for_each13static_kernelINS2_12policy_hub_t12policy_500_tEmN6thrust24THRUST_300001_SM_1000_NS8cuda_cub6__fill7functorINS7_6detail15normal_iteratorINS7_10device_ptrIjEEEEjEEEEvT0_T1_,"",@"SHT_CUDA_INFO"
	.sectionflags	@""
	.align	4


	//----- nvinfo : EIATTR_CUDA_API_VERSION
	.align		4
        /*0000*/ 	.byte	0x04, 0x37
        /*0002*/ 	.short	(.L_202 - .L_201)
.L_201:
        /*0004*/ 	.word	0x00000082


	//----- nvinfo : EIATTR_KPARAM_INFO
	.align		4
.L_202:
        /*0008*/ 	.byte	0x04, 0x17
        /*000a*/ 	.short	(.L_204 - .L_203)
.L_203:
        /*000c*/ 	.word	0x00000000
        /*0010*/ 	.short	0x0001
        /*0012*/ 	.short	0x0008
        /*0014*/ 	.byte	0x00, 0xf0, 0x41, 0x00


	//----- nvinfo : EIATTR_KPARAM_INFO
	.align		4
.L_204:
        /*0018*/ 	.byte	0x04, 0x17
        /*001a*/ 	.short	(.L_206 - .L_205)
.L_205:
        /*001c*/ 	.word	0x00000000
        /*0020*/ 	.short	0x0000
        /*0022*/ 	.short	0x0000
        /*0024*/ 	.byte	0x00, 0xf0, 0x21, 0x00


	//----- nvinfo : EIATTR_SPARSE_MMA_MASK
	.align		4
.L_206:
        /*0028*/ 	.byte	0x03, 0x50
        /*002a*/ 	.short	0x0000


	//----- nvinfo : EIATTR_MAXREG_COUNT
	.align		4
        /*002c*/ 	.byte	0x03, 0x1b
        /*002e*/ 	.short	0x00ff


	//----- nvinfo : EIATTR_MERCURY_ISA_VERSION
	.align		4
        /*0030*/ 	.byte	0x03, 0x5f
        /*0032*/ 	.short	0x0101


	//----- nvinfo : EIATTR_VRC_CTA_INIT_COUNT
	.align		4
        /*0034*/ 	.byte	0x02, 0x4a
	.zero		1
	.zero		1


	//----- nvinfo : EIATTR_EXIT_INSTR_OFFSETS
	.align		4
        /*0038*/ 	.byte	0x04, 0x1c
        /*003a*/ 	.short	(.L_208 - .L_207)


	//   ....[0]....
.L_207:
        /*003c*/ 	.word	0x00000130


	//   ....[1]....
        /*0040*/ 	.word	0x00000230


	//   ....[2]....
        /*0044*/ 	.word	0x00000260


	//----- nvinfo : EIATTR_MAX_THREADS
	.align		4
.L_208:
        /*0048*/ 	.byte	0x04, 0x05
        /*004a*/ 	.short	(.L_210 - .L_209)
.L_209:
        /*004c*/ 	.word	0x00000100
        /*0050*/ 	.word	0x00000001
        /*0054*/ 	.word	0x00000001


	//----- nvinfo : EIATTR_CBANK_PARAM_SIZE
	.align		4
.L_210:
        /*0058*/ 	.byte	0x03, 0x19
        /*005a*/ 	.short	0x0018


	//----- nvinfo : EIATTR_PARAM_CBANK
	.align		4
        /*005c*/ 	.byte	0x04, 0x0a
        /*005e*/ 	.short	(.L_212 - .L_211)
	.align		4
.L_211:
        /*0060*/ 	.word	index@(.nv.constant0._ZN3cub18CUB_300001_SM_10006detail8for_each13static_kernelINS2_12policy_hub_t12policy_500_tEmN6thrust24THRUST_300001_SM_1000_NS8cuda_cub6__fill7functorINS7_6detail15normal_iteratorINS7_10device_ptrIjEEEEjEEEEvT0_T1_)
        /*0064*/ 	.short	0x0380
        /*0066*/ 	.short	0x0018


	//----- nvinfo : EIATTR_SW_WAR
	.align		4
.L_212:
        /*0068*/ 	.byte	0x04, 0x36
        /*006a*/ 	.short	(.L_214 - .L_213)
.L_213:
        /*006c*/ 	.word	0x00000008
.L_214:


//--------------------- .nv.info._ZN3cub18CUB_300001_SM_10006detail8for_each13static_kernelINS2_12policy_hub_t12policy_500_tEmN6thrust24THRUST_300001_SM_1000_NS8cuda_cub20__uninitialized_fill7functorINS7_10device_ptrIjEEjEEEEvT0_T1_ --------------------------
	.section	.nv.info._ZN3cub18CUB_300001_SM_10006detail8for_each13static_kernelINS2_12policy_hub_t12policy_500_tEmN6thrust24THRUST_300001_SM_1000_NS8cuda_cub20__uninitialized_fill7functorINS7_10device_ptrIjEEjEEEEvT0_T1_,"",@"SHT_CUDA_INFO"
	.sectionflags	@""
	.align	4


	//----- nvinfo : EIATTR_CUDA_API_VERSION
	.align		4
        /*0000*/ 	.byte	0x04, 0x37
        /*0002*/ 	.short	(.L_216 - .L_215)
.L_215:
        /*0004*/ 	.word	0x00000082


	//----- nvinfo : EIATTR_KPARAM_INFO
	.align		4
.L_216:
        /*0008*/ 	.byte	0x04, 0x17
        /*000a*/ 	.short	(.L_218 - .L_217)
.L_217:
        /*000c*/ 	.word	0x00000000
        /*0010*/ 	.short	0x0001
        /*0012*/ 	.short	0x0008
        /*0014*/ 	.byte	0x00, 0xf0, 0x41, 0x00


	//----- nvinfo : EIATTR_KPARAM_INFO
	.align		4
.L_218:
        /*0018*/ 	.byte	0x04, 0x17
        /*001a*/ 	.short	(.L_220 - .L_219)
.L_219:
        /*001c*/ 	.word	0x00000000
        /*0020*/ 	.short	0x0000
        /*0022*/ 	.short	0x0000
        /*0024*/ 	.byte	0x00, 0xf0, 0x21, 0x00


	//----- nvinfo : EIATTR_SPARSE_MMA_MASK
	.align		4
.L_220:
        /*0028*/ 	.byte	0x03, 0x50
        /*002a*/ 	.short	0x0000


	//----- nvinfo : EIATTR_MAXREG_COUNT
	.align		4
        /*002c*/ 	.byte	0x03, 0x1b
        /*002e*/ 	.short	0x00ff


	//----- nvinfo : EIATTR_MERCURY_ISA_VERSION
	.align		4
        /*0030*/ 	.byte	0x03, 0x5f
        /*0032*/ 	.short	0x0101


	//----- nvinfo : EIATTR_VRC_CTA_INIT_COUNT
	.align		4
        /*0034*/ 	.byte	0x02, 0x4a
	.zero		1
	.zero		1


	//----- nvinfo : EIATTR_EXIT_INSTR_OFFSETS
	.align		4
        /*0038*/ 	.byte	0x04, 0x1c
        /*003a*/ 	.short	(.L_222 - .L_221)


	//   ....[0]....
.L_221:
        /*003c*/ 	.word	0x00000130


	//   ....[1]....
        /*0040*/ 	.word	0x00000230


	//   ....[2]....
        /*0044*/ 	.word	0x00000260


	//----- nvinfo : EIATTR_MAX_THREADS
	.align		4
.L_222:
        /*0048*/ 	.byte	0x04, 0x05
        /*004a*/ 	.short	(.L_224 - .L_223)
.L_223:
        /*004c*/ 	.word	0x00000100
        /*0050*/ 	.word	0x00000001
        /*0054*/ 	.word	0x00000001


	//----- nvinfo : EIATTR_CBANK_PARAM_SIZE
	.align		4
.L_224:
        /*0058*/ 	.byte	0x03, 0x19
        /*005a*/ 	.short	0x0018


	//----- nvinfo : EIATTR_PARAM_CBANK
	.align		4
        /*005c*/ 	.byte	0x04, 0x0a
        /*005e*/ 	.short	(.L_226 - .L_225)
	.align		4
.L_225:
        /*0060*/ 	.word	index@(.nv.constant0._ZN3cub18CUB_300001_SM_10006detail8for_each13static_kernelINS2_12policy_hub_t12policy_500_tEmN6thrust24THRUST_300001_SM_1000_NS8cuda_cub20__uninitialized_fill7functorINS7_10device_ptrIjEEjEEEEvT0_T1_)
        /*0064*/ 	.short	0x0380
        /*0066*/ 	.short	0x0018


	//----- nvinfo : EIATTR_SW_WAR
	.align		4
.L_226:
        /*0068*/ 	.byte	0x04, 0x36
        /*006a*/ 	.short	(.L_228 - .L_227)
.L_227:
        /*006c*/ 	.word	0x00000008
.L_228:


//--------------------- .nv.info._ZN3cub18CUB_300001_SM_10006detail11EmptyKernelIvEEvv --------------------------
	.section	.nv.info._ZN3cub18CUB_300001_SM_10006detail11EmptyKernelIvEEvv,"",@"SHT_CUDA_INFO"
	.sectionflags	@""
	.align	4


	//----- nvinfo : EIATTR_CUDA_API_VERSION
	.align		4
        /*0000*/ 	.byte	0x04, 0x37
        /*0002*/ 	.short	(.L_230 - .L_229)
.L_229:
        /*0004*/ 	.word	0x00000082


	//----- nvinfo : EIATTR_SPARSE_MMA_MASK
	.align		4
.L_230:
        /*0008*/ 	.byte	0x03, 0x50
        /*000a*/ 	.short	0x0000


	//----- nvinfo : EIATTR_MAXREG_COUNT
	.align		4
        /*000c*/ 	.byte	0x03, 0x1b
        /*000e*/ 	.short	0x00ff


	//----- nvinfo : EIATTR_MERCURY_ISA_VERSION
	.align		4
        /*0010*/ 	.byte	0x03, 0x5f
        /*0012*/ 	.short	0x0101


	//----- nvinfo : EIATTR_VRC_CTA_INIT_COUNT
	.align		4
        /*0014*/ 	.byte	0x02, 0x4a
	.zero		1
	.zero		1


	//----- nvinfo : EIATTR_EXIT_INSTR_OFFSETS
	.align		4
        /*0018*/ 	.byte	0x04, 0x1c
        /*001a*/ 	.short	(.L_232 - .L_231)


	//   ....[0]....
.L_231:
        /*001c*/ 	.word	0x00000010


	//----- nvinfo : EIATTR_SW_WAR
	.align		4
.L_232:
        /*0020*/ 	.byte	0x04, 0x36
        /*0022*/ 	.short	(.L_234 - .L_233)
.L_233:
        /*0024*/ 	.word	0x00000008
.L_234:


//--------------------- .nv.info._Z34calculate_unique_minimizers_kernelPKjjjPj --------------------------
	.section	.nv.info._Z34calculate_unique_minimizers_kernelPKjjjPj,"",@"SHT_CUDA_INFO"
	.sectionflags	@""
	.align	4


	//----- nvinfo : EIATTR_CUDA_API_VERSION
	.align		4
        /*0000*/ 	.byte	0x04, 0x37
        /*0002*/ 	.short	(.L_236 - .L_235)
.L_235:
        /*0004*/ 	.word	0x00000082


	//----- nvinfo : EIATTR_KPARAM_INFO
	.align		4
.L_236:
        /*0008*/ 	.byte	0x04, 0x17
        /*000a*/ 	.short	(.L_238 - .L_237)
.L_237:
        /*000c*/ 	.word	0x00000000
        /*0010*/ 	.short	0x0003
        /*0012*/ 	.short	0x0010
        /*0014*/ 	.byte	0x00, 0xf5, 0x21, 0x00


	//----- nvinfo : EIATTR_KPARAM_INFO
	.align		4
.L_238:
        /*0018*/ 	.byte	0x04, 0x17
        /*001a*/ 	.short	(.L_240 - .L_239)
.L_239:
        /*001c*/ 	.word	0x00000000
        /*0020*/ 	.short	0x0002
        /*0022*/ 	.short	0x000c
        /*0024*/ 	.byte	0x00, 0xf0, 0x11, 0x00


	//----- nvinfo : EIATTR_KPARAM_INFO
	.align		4
.L_240:
        /*0028*/ 	.byte	0x04, 0x17
        /*002a*/ 	.short	(.L_242 - .L_241)
.L_241:
        /*002c*/ 	.word	0x00000000
        /*0030*/ 	.short	0x0001
        /*0032*/ 	.short	0x0008
        /*0034*/ 	.byte	0x00, 0xf0, 0x11, 0x00


	//----- nvinfo : EIATTR_KPARAM_INFO
	.align		4
.L_242:
        /*0038*/ 	.byte	0x04, 0x17
        /*003a*/ 	.short	(.L_244 - .L_243)
.L_243:
        /*003c*/ 	.word	0x00000000
        /*0040*/ 	.short	0x0000
        /*0042*/ 	.short	0x0000
        /*0044*/ 	.byte	0x00, 0xf5, 0x21, 0x00


	//----- nvinfo : EIATTR_SPARSE_MMA_MASK
	.align		4
.L_244:
        /*0048*/ 	.byte	0x03, 0x50
        /*004a*/ 	.short	0x0000


	//----- nvinfo : EIATTR_MAXREG_COUNT
	.align		4
        /*004c*/ 	.byte	0x03, 0x1b
        /*004e*/ 	.short	0x00ff


	//----- nvinfo : EIATTR_MERCURY_ISA_VERSION
	.align		4
        /*0050*/ 	.byte	0x03, 0x5f
        /*0052*/ 	.short	0x0101


	//----- nvinfo : EIATTR_VRC_CTA_INIT_COUNT
	.align		4
        /*0054*/ 	.byte	0x02, 0x4a
	.zero		1
	.zero		1


	//----- nvinfo : EIATTR_EXIT_INSTR_OFFSETS
	.align		4
        /*0058*/ 	.byte	0x04, 0x1c
        /*005a*/ 	.short	(.L_246 - .L_245)


	//   ....[0]....
.L_245:
        /*005c*/ 	.word	0x00000080


	//   ....[1]....
        /*0060*/ 	.word	0x00000f20


	//----- nvinfo : EIATTR_CBANK_PARAM_SIZE
	.align		4
.L_246:
        /*0064*/ 	.byte	0x03, 0x19
        /*0066*/ 	.short	0x0018


	//----- nvinfo : EIATTR_PARAM_CBANK
	.align		4
        /*0068*/ 	.byte	0x04, 0x0a
        /*006a*/ 	.short	(.L_248 - .L_247)
	.align		4
.L_247:
        /*006c*/ 	.word	index@(.nv.constant0._Z34calculate_unique_minimizers_kernelPKjjjPj)
        /*0070*/ 	.short	0x0380
        /*0072*/ 	.short	0x0018


	//----- nvinfo : EIATTR_SW_WAR
	.align		4
.L_248:
        /*0074*/ 	.byte	0x04, 0x36
        /*0076*/ 	.short	(.L_250 - .L_249)
.L_249:
        /*0078*/ 	.word	0x00000008
.L_250:


//--------------------- .nv.info._Z23match_minimizers_kernelPKmPKjjPK17GPUMinimizerEntryjPjPfS6_j --------------------------
	.section	.nv.info._Z23match_minimizers_kernelPKmPKjjPK17GPUMinimizerEntryjPjPfS6_j,"",@"SHT_CUDA_INFO"
	.sectionflags	@""
	.align	4


	//----- nvinfo : EIATTR_CUDA_API_VERSION
	.align		4
        /*0000*/ 	.byte	0x04, 0x37
        /*0002*/ 	.short	(.L_252 - .L_251)
.L_251:
        /*0004*/ 	.word	0x00000082


	//----- nvinfo : EIATTR_KPARAM_INFO
	.align		4
.L_252:
        /*0008*/ 	.byte	0x04, 0x17
        /*000a*/ 	.short	(.L_254 - .L_253)
.L_253:
        /*000c*/ 	.word	0x00000000
        /*0010*/ 	.short	0x0008
        /*0012*/ 	.short	0x0040
        /*0014*/ 	.byte	0x00, 0xf0, 0x11, 0x00


	//----- nvinfo : EIATTR_KPARAM_INFO
	.align		4
.L_254:
        /*0018*/ 	.byte	0x04, 0x17
        /*001a*/ 	.short	(.L_256 - .L_255)
.L_255:
        /*001c*/ 	.word	0x00000000
        /*0020*/ 	.short	0x0007
        /*0022*/ 	.short	0x0038
        /*0024*/ 	.byte	0x00, 0xf5, 0x21, 0x00


	//----- nvinfo : EIATTR_KPARAM_INFO
	.align		4
.L_256:
        /*0028*/ 	.byte	0x04, 0x17
        /*002a*/ 	.short	(.L_258 - .L_257)
.L_257:
        /*002c*/ 	.word	0x00000000
        /*0030*/ 	.short	0x0006
        /*0032*/ 	.short	0x0030
        /*0034*/ 	.byte	0x00, 0xf5, 0x21, 0x00


	//----- nvinfo : EIATTR_KPARAM_INFO
	.align		4
.L_258:
        /*0038*/ 	.byte	0x04, 0x17
        /*003a*/ 	.short	(.L_260 - .L_259)
.L_259:
        /*003c*/ 	.word	0x00000000
        /*0040*/ 	.short	0x0005
        /*0042*/ 	.short	0x0028
        /*0044*/ 	.byte	0x00, 0xf5, 0x21, 0x00


	//----- nvinfo : EIATTR_KPARAM_INFO
	.align		4
.L_260:
        /*0048*/ 	.byte	0x04, 0x17
        /*004a*/ 	.short	(.L_262 - .L_261)
.L_261:
        /*004c*/ 	.word	0x00000000
        /*0050*/ 	.short	0x0004
        /*0052*/ 	.short	0x0020
        /*0054*/ 	.byte	0x00, 0xf0, 0x11, 0x00


	//----- nvinfo : EIATTR_KPARAM_INFO
	.align		4
.L_262:
        /*0058*/ 	.byte	0x04, 0x17
        /*005a*/ 	.short	(.L_264 - .L_263)
.L_263:
        /*005c*/ 	.word	0x00000000
        /*0060*/ 	.short	0x0003
        /*0062*/ 	.short	0x0018
        /*0064*/ 	.byte	0x00, 0xf5, 0x21, 0x00


	//----- nvinfo : EIATTR_KPARAM_INFO
	.align		4
.L_264:
        /*0068*/ 	.byte	0x04, 0x17
        /*006a*/ 	.short	(.L_266 - .L_265)
.L_265:
        /*006c*/ 	.word	0x00000000
        /*0070*/ 	.short	0x0002
        /*0072*/ 	.short	0x0010
        /*0074*/ 	.byte	0x00, 0xf0, 0x11, 0x00


	//----- nvinfo : EIATTR_KPARAM_INFO
	.align		4
.L_266:
        /*0078*/ 	.byte	0x04, 0x17
        /*007a*/ 	.short	(.L_268 - .L_267)
.L_267:
        /*007c*/ 	.word	0x00000000
        /*0080*/ 	.short	0x0001
        /*0082*/ 	.short	0x0008
        /*0084*/ 	.byte	0x00, 0xf5, 0x21, 0x00


	//----- nvinfo : EIATTR_KPARAM_INFO
	.align		4
.L_268:
        /*0088*/ 	.byte	0x04, 0x17
        /*008a*/ 	.short	(.L_270 - .L_269)
.L_269:
        /*008c*/ 	.word	0x00000000
        /*0090*/ 	.short	0x0000
        /*0092*/ 	.short	0x0000
        /*0094*/ 	.byte	0x00, 0xf5, 0x21, 0x00


	//----- nvinfo : EIATTR_SPARSE_MMA_MASK
	.align		4
.L_270:
        /*0098*/ 	.byte	0x03, 0x50
        /*009a*/ 	.short	0x0000


	//----- nvinfo : EIATTR_MAXREG_COUNT
	.align		4
        /*009c*/ 	.byte	0x03, 0x1b
        /*009e*/ 	.short	0x00ff


	//----- nvinfo : EIATTR_MERCURY_ISA_VERSION
	.align		4
        /*00a0*/ 	.byte	0x03, 0x5f
        /*00a2*/ 	.short	0x0101


	//----- nvinfo : EIATTR_VRC_CTA_INIT_COUNT
	.align		4
        /*00a4*/ 	.byte	0x02, 0x4a
	.zero		1
	.zero		1


	//----- nvinfo : EIATTR_EXIT_INSTR_OFFSETS
	.align		4
        /*00a8*/ 	.byte	0x04, 0x1c
        /*00aa*/ 	.short	(.L_272 - .L_271)


	//   ....[0]....
.L_271:
        /*00ac*/ 	.word	0x00000070


	//   ....[1]....
        /*00b0*/ 	.word	0x000000b0


	//   ....[2]....
        /*00b4*/ 	.word	0x00000240


	//   ....[3]....
        /*00b8*/ 	.word	0x000005a0


	//   ....[4]....
        /*00bc*/ 	.word	0x00000670


	//   ....[5]....
        /*00c0*/ 	.word	0x00000760


	//----- nvinfo : EIATTR_CRS_STACK_SIZE
	.align		4
.L_272:
        /*00c4*/ 	.byte	0x04, 0x1e
        /*00c6*/ 	.short	(.L_274 - .L_273)
.L_273:
        /*00c8*/ 	.word	0x00000000


	//----- nvinfo : EIATTR_CBANK_PARAM_SIZE
	.align		4
.L_274:
        /*00cc*/ 	.byte	0x03, 0x19
        /*00ce*/ 	.short	0x0044


	//----- nvinfo : EIATTR_PARAM_CBANK
	.align		4
        /*00d0*/ 	.byte	0x04, 0x0a
        /*00d2*/ 	.short	(.L_276 - .L_275)
	.align		4
.L_275:
        /*00d4*/ 	.word	index@(.nv.constant0._Z23match_minimizers_kernelPKmPKjjPK17GPUMinimizerEntryjPjPfS6_j)
        /*00d8*/ 	.short	0x0380
        /*00da*/ 	.short	0x0044


	//----- nvinfo : EIATTR_SW_WAR
	.align		4
.L_276:
        /*00dc*/ 	.byte	0x04, 0x36
        /*00de*/ 	.short	(.L_278 - .L_277)
.L_277:
        /*00e0*/ 	.word	0x00000008
.L_278:


//--------------------- .nv.info._Z25extract_minimizers_kernelPKcPKjS2_PmPjS4_jiii --------------------------
	.section	.nv.info._Z25extract_minimizers_kernelPKcPKjS2_PmPjS4_jiii,"",@"SHT_CUDA_INFO"
	.sectionflags	@""
	.align	4


	//----- nvinfo : EIATTR_CUDA_API_VERSION
	.align		4
        /*0000*/ 	.byte	0x04, 0x37
        /*0002*/ 	.short	(.L_280 - .L_279)
.L_279:
        /*0004*/ 	.word	0x00000082


	//----- nvinfo : EIATTR_KPARAM_INFO
	.align		4
.L_280:
        /*0008*/ 	.byte	0x04, 0x17
        /*000a*/ 	.short	(.L_282 - .L_281)
.L_281:
        /*000c*/ 	.word	0x00000000
        /*0010*/ 	.short	0x0009
        /*0012*/ 	.short	0x003c
        /*0014*/ 	.byte	0x00, 0xf0, 0x11, 0x00


	//----- nvinfo : EIATTR_KPARAM_INFO
	.align		4
.L_282:
        /*0018*/ 	.byte	0x04, 0x17
        /*001a*/ 	.short	(.L_284 - .L_283)
.L_283:
        /*001c*/ 	.word	0x00000000
        /*0020*/ 	.short	0x0008
        /*0022*/ 	.short	0x0038
        /*0024*/ 	.byte	0x00, 0xf0, 0x11, 0x00


	//----- nvinfo : EIATTR_KPARAM_INFO
	.align		4
.L_284:
        /*0028*/ 	.byte	0x04, 0x17
        /*002a*/ 	.short	(.L_286 - .L_285)
.L_285:
        /*002c*/ 	.word	0x00000000
        /*0030*/ 	.short	0x0007
        /*0032*/ 	.short	0x0034
        /*0034*/ 	.byte	0x00, 0xf0, 0x11, 0x00


	//----- nvinfo : EIATTR_KPARAM_INFO
	.align		4
.L_286:
        /*0038*/ 	.byte	0x04, 0x17
        /*003a*/ 	.short	(.L_288 - .L_287)
.L_287:
        /*003c*/ 	.word	0x00000000
        /*0040*/ 	.short	0x0006
        /*0042*/ 	.short	0x0030
        /*0044*/ 	.byte	0x00, 0xf0, 0x11, 0x00


	//----- nvinfo : EIATTR_KPARAM_INFO
	.align		4
.L_288:
        /*0048*/ 	.byte	0x04, 0x17
        /*004a*/ 	.short	(.L_290 - .L_289)
.L_289:
        /*004c*/ 	.word	0x00000000
        /*0050*/ 	.short	0x0005
        /*0052*/ 	.short	0x0028
        /*0054*/ 	.byte	0x00, 0xf5, 0x21, 0x00


	//----- nvinfo : EIATTR_KPARAM_INFO
	.align		4
.L_290:
        /*0058*/ 	.byte	0x04, 0x17
        /*005a*/ 	.short	(.L_292 - .L_291)
.L_291:
        /*005c*/ 	.word	0x00000000
        /*0060*/ 	.short	0x0004
        /*0062*/ 	.short	0x0020
        /*0064*/ 	.byte	0x00, 0xf5, 0x21, 0x00


	//----- nvinfo : EIATTR_KPARAM_INFO
	.align		4
.L_292:
        /*0068*/ 	.byte	0x04, 0x17
        /*006a*/ 	.short	(.L_294 - .L_293)
.L_293:
        /*006c*/ 	.word	0x00000000
        /*0070*/ 	.short	0x0003
        /*0072*/ 	.short	0x0018
        /*0074*/ 	.byte	0x00, 0xf5, 0x21, 0x00


	//----- nvinfo : EIATTR_KPARAM_INFO
	.align		4
.L_294:
        /*0078*/ 	.byte	0x04, 0x17
        /*007a*/ 	.short	(.L_296 - .L_295)
.L_295:
        /*007c*/ 	.word	0x00000000
        /*0080*/ 	.short	0x0002
        /*0082*/ 	.short	0x0010
        /*0084*/ 	.byte	0x00, 0xf5, 0x21, 0x00


	//----- nvinfo : EIATTR_KPARAM_INFO
	.align		4
.L_296:
        /*0088*/ 	.byte	0x04, 0x17
        /*008a*/ 	.short	(.L_298 - .L_297)
.L_297:
        /*008c*/ 	.word	0x00000000
        /*0090*/ 	.short	0x0001
        /*0092*/ 	.short	0x0008
        /*0094*/ 	.byte	0x00, 0xf5, 0x21, 0x00


	//----- nvinfo : EIATTR_KPARAM_INFO
	.align		4
.L_298:
        /*0098*/ 	.byte	0x04, 0x17
        /*009a*/ 	.short	(.L_300 - .L_299)
.L_299:
        /*009c*/ 	.word	0x00000000
        /*00a0*/ 	.short	0x0000
        /*00a2*/ 	.short	0x0000
        /*00a4*/ 	.byte	0x00, 0xf5, 0x21, 0x00


	//----- nvinfo : EIATTR_SPARSE_MMA_MASK
	.align		4
.L_300:
        /*00a8*/ 	.byte	0x03, 0x50
        /*00aa*/ 	.short	0x0000


	//----- nvinfo : EIATTR_MAXREG_COUNT
	.align		4
        /*00ac*/ 	.byte	0x03, 0x1b
        /*00ae*/ 	.short	0x00ff


	//----- nvinfo : EIATTR_MERCURY_ISA_VERSION
	.align		4
        /*00b0*/ 	.byte	0x03, 0x5f
        /*00b2*/ 	.short	0x0101


	//----- nvinfo : EIATTR_INT_WARP_WIDE_INSTR_OFFSETS
	.align		4
        /*00b4*/ 	.byte	0x04, 0x31
        /*00b6*/ 	.short	(.L_302 - .L_301)


	//   ....[0]....
.L_301:
        /*00b8*/ 	.word	0x000007d0


	//   ....[1]....
        /*00bc*/ 	.word	0x00000860


	//   ....[2]....
        /*00c0*/ 	.word	0x00000af0


	//   ....[3]....
        /*00c4*/ 	.word	0x00000b80


	//----- nvinfo : EIATTR_VRC_CTA_INIT_COUNT
	.align		4
.L_302:
        /*00c8*/ 	.byte	0x02, 0x4a
	.zero		1
	.zero		1


	//----- nvinfo : EIATTR_EXIT_INSTR_OFFSETS
	.align		4
        /*00cc*/ 	.byte	0x04, 0x1c
        /*00ce*/ 	.short	(.L_304 - .L_303)


	//   ....[0]....
.L_303:
        /*00d0*/ 	.word	0x00000070


	//   ....[1]....
        /*00d4*/ 	.word	0x000000e0


	//   ....[2]....
        /*00d8*/ 	.word	0x00000110


	//   ....[3]....
        /*00dc*/ 	.word	0x00000960


	//   ....[4]....
        /*00e0*/ 	.word	0x00000c90


	//----- nvinfo : EIATTR_CRS_STACK_SIZE
	.align		4
.L_304:
        /*00e4*/ 	.byte	0x04, 0x1e
        /*00e6*/ 	.short	(.L_306 - .L_305)
.L_305:
        /*00e8*/ 	.word	0x00000000


	//----- nvinfo : EIATTR_CBANK_PARAM_SIZE
	.align		4
.L_306:
        /*00ec*/ 	.byte	0x03, 0x19
        /*00ee*/ 	.short	0x0040


	//----- nvinfo : EIATTR_PARAM_CBANK
	.align		4
        /*00f0*/ 	.byte	0x04, 0x0a
        /*00f2*/ 	.short	(.L_308 - .L_307)
	.align		4
.L_307:
        /*00f4*/ 	.word	index@(.nv.constant0._Z25extract_minimizers_kernelPKcPKjS2_PmPjS4_jiii)
        /*00f8*/ 	.short	0x0380
        /*00fa*/ 	.short	0x0040


	//----- nvinfo : EIATTR_SW_WAR
	.align		4
.L_308:
        /*00fc*/ 	.byte	0x04, 0x36
        /*00fe*/ 	.short	(.L_310 - .L_309)
.L_309:
        /*0100*/ 	.word	0x00000008
.L_310:


//--------------------- .nv.callgraph             --------------------------
	.section	.nv.callgraph,"",@"SHT_CUDA_CALLGRAPH"
	.align	4
	.sectionentsize	8
	.align		4
        /*0000*/ 	.word	0x00000000
	.align		4
        /*0004*/ 	.word	0xffffffff
	.align		4
        /*0008*/ 	.word	0x00000000
	.align		4
        /*000c*/ 	.word	0xfffffffe
	.align		4
        /*0010*/ 	.word	0x00000000
	.align		4
        /*0014*/ 	.word	0xfffffffd
	.align		4
        /*0018*/ 	.word	0x00000000
	.align		4
        /*001c*/ 	.word	0xfffffffc


//--------------------- .nv.constant4             --------------------------
	.section	.nv.constant4,"a",@progbits
	.align	8
	.align		8
.nv.constant4:
        /*0000*/ 	.dword	_ZN34_INTERNAL_244a522f_4_k_cu_02ea43544cuda3std3__45__cpo5beginE
	.align		8
        /*0008*/ 	.dword	_ZN34_INTERNAL_244a522f_4_k_cu_02ea43544cuda3std3__45__cpo3endE
	.align		8
        /*0010*/ 	.dword	_ZN34_INTERNAL_244a522f_4_k_cu_02ea43544cuda3std3__45__cpo6cbeginE
	.align		8
        /*0018*/ 	.dword	_ZN34_INTERNAL_244a522f_4_k_cu_02ea43544cuda3std3__45__cpo4cendE
	.align		8
        /*0020*/ 	.dword	_ZN34_INTERNAL_244a522f_4_k_cu_02ea43544cuda3std3__45__cpo6rbeginE
	.align		8
        /*0028*/ 	.dword	_ZN34_INTERNAL_244a522f_4_k_cu_02ea43544cuda3std3__45__cpo4rendE
	.align		8
        /*0030*/ 	.dword	_ZN34_INTERNAL_244a522f_4_k_cu_02ea43544cuda3std3__45__cpo7crbeginE
	.align		8
        /*0038*/ 	.dword	_ZN34_INTERNAL_244a522f_4_k_cu_02ea43544cuda3std3__45__cpo5crendE
	.align		8
        /*0040*/ 	.dword	_ZN34_INTERNAL_244a522f_4_k_cu_02ea43544cuda3std3__436_GLOBAL__N__244a522f_4_k_cu_02ea43546ignoreE
	.align		8
        /*0048*/ 	.dword	_ZN34_INTERNAL_244a522f_4_k_cu_02ea43544cuda3std3__419piecewise_constructE
	.align		8
        /*0050*/ 	.dword	_ZN34_INTERNAL_244a522f_4_k_cu_02ea43544cuda3std3__48in_placeE
	.align		8
        /*0058*/ 	.dword	_ZN34_INTERNAL_244a522f_4_k_cu_02ea43544cuda3std3__420unreachable_sentinelE
	.align		8
        /*0060*/ 	.dword	_ZN34_INTERNAL_244a522f_4_k_cu_02ea43544cuda3std3__47nulloptE
	.align		8
        /*0068*/ 	.dword	_ZN34_INTERNAL_244a522f_4_k_cu_02ea43544cuda3std3__48unexpectE
	.align		8
        /*0070*/ 	.dword	_ZN34_INTERNAL_244a522f_4_k_cu_02ea43544cuda3std6ranges3__45__cpo4swapE
	.align		8
        /*0078*/ 	.dword	_ZN34_INTERNAL_244a522f_4_k_cu_02ea43544cuda3std6ranges3__45__cpo9iter_moveE
	.align		8
        /*0080*/ 	.dword	_ZN34_INTERNAL_244a522f_4_k_cu_02ea43544cuda3std6ranges3__45__cpo5beginE
	.align		8
        /*0088*/ 	.dword	_ZN34_INTERNAL_244a522f_4_k_cu_02ea43544cuda3std6ranges3__45__cpo3endE
	.align		8
        /*0090*/ 	.dword	_ZN34_INTERNAL_244a522f_4_k_cu_02ea43544cuda3std6ranges3__45__cpo6cbeginE
	.align		8
        /*0098*/ 	.dword	_ZN34_INTERNAL_244a522f_4_k_cu_02ea43544cuda3std6ranges3__45__cpo4cendE
	.align		8
        /*00a0*/ 	.dword	_ZN34_INTERNAL_244a522f_4_k_cu_02ea43544cuda3std6ranges3__45__cpo7advanceE
	.align		8
        /*00a8*/ 	.dword	_ZN34_INTERNAL_244a522f_4_k_cu_02ea43544cuda3std6ranges3__45__cpo9iter_swapE
	.align		8
        /*00b0*/ 	.dword	_ZN34_INTERNAL_244a522f_4_k_cu_02ea43544cuda3std6ranges3__45__cpo4nextE
	.align		8
        /*00b8*/ 	.dword	_ZN34_INTERNAL_244a522f_4_k_cu_02ea43544cuda3std6ranges3__45__cpo4prevE
	.align		8
        /*00c0*/ 	.dword	_ZN34_INTERNAL_244a522f_4_k_cu_02ea43544cuda3std6ranges3__45__cpo4dataE
	.align		8
        /*00c8*/ 	.dword	_ZN34_INTERNAL_244a522f_4_k_cu_02ea43544cuda3std6ranges3__45__cpo5cdataE
	.align		8
        /*00d0*/ 	.dword	_ZN34_INTERNAL_244a522f_4_k_cu_02ea43544cuda3std6ranges3__45__cpo4sizeE
	.align		8
        /*00d8*/ 	.dword	_ZN34_INTERNAL_244a522f_4_k_cu_02ea43544cuda3std6ranges3__45__cpo5ssizeE
	.align		8
        /*00e0*/ 	.dword	_ZN34_INTERNAL_244a522f_4_k_cu_02ea43544cuda3std6ranges3__45__cpo8distanceE
	.align		8
        /*00e8*/ 	.dword	_ZN34_INTERNAL_244a522f_4_k_cu_02ea43546thrust24THRUST_300001_SM_1000_NS8cuda_cub3parE
	.align		8
        /*00f0*/ 	.dword	_ZN34_INTERNAL_244a522f_4_k_cu_02ea43546thrust24THRUST_300001_SM_1000_NS8cuda_cub10par_nosyncE
	.align		8
        /*00f8*/ 	.dword	_ZN34_INTERNAL_244a522f_4_k_cu_02ea43546thrust24THRUST_300001_SM_1000_NS6system6detail10sequential3seqE
	.align		8
        /*0100*/ 	.dword	_ZN34_INTERNAL_244a522f_4_k_cu_02ea43546thrust24THRUST_300001_SM_1000_NS6system3cpp3parE
	.align		8
        /*0108*/ 	.dword	_ZN34_INTERNAL_244a522f_4_k_cu_02ea43546thrust24THRUST_300001_SM_1000_NS12placeholders2_1E
	.align		8
        /*0110*/ 	.dword	_ZN34_INTERNAL_244a522f_4_k_cu_02ea43546thrust24THRUST_300001_SM_1000_NS12placeholders2_2E
	.align		8
        /*0118*/ 	.dword	_ZN34_INTERNAL_244a522f_4_k_cu_02ea43546thrust24THRUST_300001_SM_1000_NS12placeholders2_3E
	.align		8
        /*0120*/ 	.dword	_ZN34_INTERNAL_244a522f_4_k_cu_02ea43546thrust24THRUST_300001_SM_1000_NS12placeholders2_4E
	.align		8
        /*0128*/ 	.dword	_ZN34_INTERNAL_244a522f_4_k_cu_02ea43546thrust24THRUST_300001_SM_1000_NS12placeholders2_5E
	.align		8
        /*0130*/ 	.dword	_ZN34_INTERNAL_244a522f_4_k_cu_02ea43546thrust24THRUST_300001_SM_1000_NS12placeholders2_6E
	.align		8
        /*0138*/ 	.dword	_ZN34_INTERNAL_244a522f_4_k_cu_02ea43546thrust24THRUST_300001_SM_1000_NS12placeholders2_7E
	.align		8
        /*0140*/ 	.dword	_ZN34_INTERNAL_244a522f_4_k_cu_02ea43546thrust24THRUST_300001_SM_1000_NS12placeholders2_8E
	.align		8
        /*0148*/ 	.dword	_ZN34_INTERNAL_244a522f_4_k_cu_02ea43546thrust24THRUST_300001_SM_1000_NS12placeholders2_9E
	.align		8
        /*0150*/ 	.dword	_ZN34_INTERNAL_244a522f_4_k_cu_02ea43546thrust24THRUST_300001_SM_1000_NS12placeholders3_10E
	.align		8
        /*0158*/ 	.dword	_ZN34_INTERNAL_244a522f_4_k_cu_02ea43546thrust24THRUST_300001_SM_1000_NS3seqE
	.align		8
        /*0160*/ 	.dword	_ZN34_INTERNAL_244a522f_4_k_cu_02ea43546thrust24THRUST_300001_SM_1000_NS6deviceE


//--------------------- .text._ZN3cub18CUB_300001_SM_10006detail8for_each13static_kernelINS2_12policy_hub_t12policy_500_tElN6thrust24THRUST_300001_SM_1000_NS8cuda_cub6__fill7functorINS7_6detail15normal_iteratorINS7_10device_ptrIfEEEEfEEEEvT0_T1_ --------------------------
	.section	.text._ZN3cub18CUB_300001_SM_10006detail8for_each13static_kernelINS2_12policy_hub_t12policy_500_tElN6thrust24THRUST_300001_SM_1000_NS8cuda_cub6__fill7functorINS7_6detail15normal_iteratorINS7_10device_ptrIfEEEEfEEEEvT0_T1_,"ax",@progbits
	.align	128
        .global         _ZN3cub18CUB_300001_SM_10006detail8for_each13static_kernelINS2_12policy_hub_t12policy_500_tElN6thrust24THRUST_300001_SM_1000_NS8cuda_cub6__fill7functorINS7_6detail15normal_iteratorINS7_10device_ptrIfEEEEfEEEEvT0_T1_
        .type           _ZN3cub18CUB_300001_SM_10006detail8for_each13static_kernelINS2_12policy_hub_t12policy_500_tElN6thrust24THRUST_300001_SM_1000_NS8cuda_cub6__fill7functorINS7_6detail15normal_iteratorINS7_10device_ptrIfEEEEfEEEEvT0_T1_,@function
        .size           _ZN3cub18CUB_300001_SM_10006detail8for_each13static_kernelINS2_12policy_hub_t12policy_500_tElN6thrust24THRUST_300001_SM_1000_NS8cuda_cub6__fill7functorINS7_6detail15normal_iteratorINS7_10device_ptrIfEEEEfEEEEvT0_T1_,(.L_x_64 - _ZN3cub18CUB_300001_SM_10006detail8for_each13static_kernelINS2_12policy_hub_t12policy_500_tElN6thrust24THRUST_300001_SM_1000_NS8cuda_cub6__fill7functorINS7_6detail15normal_iteratorINS7_10device_ptrIfEEEEfEEEEvT0_T1_)
        .other          _ZN3cub18CUB_300001_SM_10006detail8for_each13static_kernelINS2_12policy_hub_t12policy_500_tElN6thrust24THRUST_300001_SM_1000_NS8cuda_cub6__fill7functorINS7_6detail15normal_iteratorINS7_10device_ptrIfEEEEfEEEEvT0_T1_,@"STO_CUDA_ENTRY STV_DEFAULT"
_ZN3cub18CUB_300001_SM_10006detail8for_each13static_kernelINS2_12policy_hub_t12policy_500_tElN6thrust24THRUST_300001_SM_1000_NS8cuda_cub6__fill7functorINS7_6detail15normal_iteratorINS7_10device_ptrIfEEEEfEEEEvT0_T1_:
.text._ZN3cub18CUB_300001_SM_10006detail8for_each13static_kernelINS2_12policy_hub_t12policy_500_tElN6thrust24THRUST_300001_SM_1000_NS8cuda_cub6__fill7functorINS7_6detail15normal_iteratorINS7_10device_ptrIfEEEEfEEEEvT0_T1_:
[----:B------:R-:W-:Y:S08]  /*0000*/  LDC R1, c[0x0][0x37c] ;  /* 0x0000df00ff017b82 */ /* 0x000ff00000000800 */
[----:B------:R-:W0:Y:S01]  /*0010*/  S2UR UR4, SR_CTAID.X ;  /* 0x00000000000479c3 */ /* 0x000e220000002500 */
[----:B------:R-:W1:Y:S01]  /*0020*/  LDCU.64 UR6, c[0x0][0x380] ;  /* 0x00007000ff0677ac */ /* 0x000e620008000a00 */
[----:B------:R-:W2:Y:S01]  /*0030*/  LDCU.64 UR8, c[0x0][0x358] ;  /* 0x00006b00ff0877ac */ /* 0x000ea20008000a00 */
[----:B0-----:R-:W-:-:S04]  /*0040*/  UIMAD.WIDE.U32 UR4, UR4, 0x200, URZ ;  /* 0x00000200040478a5 */ /* 0x001fc8000f8e00ff */
[----:B-1----:R-:W-:-:S04]  /*0050*/  UIADD3 UR6, UP0, UPT, -UR4, UR6, URZ ;  /* 0x0000000604067290 */ /* 0x002fc8000ff1e1ff */
[----:B------:R-:W-:Y:S02]  /*0060*/  UIADD3.X UR7, UPT, UPT, ~UR5, UR7, URZ, UP0, !UPT ;  /* 0x0000000705077290 */ /* 0x000fe400087fe5ff */
[----:B------:R-:W-:-:S04]  /*0070*/  UISETP.GE.U32.AND UP0, UPT, UR6, 0x200, UPT ;  /* 0x000002000600788c */ /* 0x000fc8000bf06070 */
[----:B------:R-:W-:-:S09]  /*0080*/  UISETP.GE.AND.EX UP0, UPT, UR7, URZ, UPT, UP0 ;  /* 0x000000ff0700728c */ /* 0x000fd2000bf06300 */
[----:B--2---:R-:W-:Y:S05]  /*0090*/  BRA.U !UP0, `(.L_x_0) ;  /* 0x0000000108287547 */ /* 0x004fea000b800000 */
[----:B------:R-:W0:Y:S01]  /*00a0*/  S2R R0, SR_TID.X ;  /* 0x0000000000007919 */ /* 0x000e220000002100 */
[----:B------:R-:W1:Y:S01]  /*00b0*/  LDCU.64 UR6, c[0x0][0x388] ;  /* 0x00007100ff0677ac */ /* 0x000e620008000a00 */
[----:B------:R-:W2:Y:S01]  /*00c0*/  LDC R5, c[0x0][0x390] ;  /* 0x0000e400ff057b82 */ /* 0x000ea20000000800 */
[----:B0-----:R-:W-:-:S05]  /*00d0*/  IADD3 R0, P0, PT, R0, UR4, RZ ;  /* 0x0000000400007c10 */ /* 0x001fca000ff1e0ff */
[----:B------:R-:W-:Y:S01]  /*00e0*/  IMAD.X R3, RZ, RZ, UR5, P0 ;  /* 0x00000005ff037e24 */ /* 0x000fe200080e06ff */
[----:B-1----:R-:W-:-:S04]  /*00f0*/  LEA R2, P0, R0, UR6, 0x2 ;  /* 0x0000000600027c11 */ /* 0x002fc8000f8010ff */
[----:B------:R-:W-:-:S05]  /*0100*/  LEA.HI.X R3, R0, UR7, R3, 0x2, P0 ;  /* 0x0000000700037c11 */ /* 0x000fca00080f1403 */
[----:B--2---:R-:W-:Y:S04]  /*0110*/  STG.E desc[UR8][R2.64], R5 ;  /* 0x0000000502007986 */ /* 0x004fe8000c101908 */
[----:B------:R-:W-:Y:S01]  /*0120*/  STG.E desc[UR8][R2.64+0x400], R5 ;  /* 0x0004000502007986 */ /* 0x000fe2000c101908 */
[----:B------:R-:W-:Y:S05]  /*0130*/  EXIT ;  /* 0x000000000000794d */ /* 0x000fea0003800000 */
.L_x_0:
[----:B------:R-:W0:Y:S01]  /*0140*/  S2R R0, SR_TID.X ;  /* 0x0000000000007919 */ /* 0x000e220000002100 */
[----:B------:R-:W-:Y:S01]  /*0150*/  USHF.R.S32.HI UR7, URZ, 0x1f, UR6 ;  /* 0x0000001fff077899 */ /* 0x000fe20008011406 */
[----:B------:R-:W1:Y:S05]  /*0160*/  LDCU.64 UR10, c[0x0][0x388] ;  /* 0x00007100ff0a77ac */ /* 0x000e6a0008000a00 */
[----:B------:R-:W-:Y:S02]  /*0170*/  IMAD.U32 R2, RZ, RZ, UR7 ;  /* 0x00000007ff027e24 */ /* 0x000fe4000f8e00ff */
[----:B------:R-:W-:Y:S01]  /*0180*/  IMAD.U32 R4, RZ, RZ, UR7 ;  /* 0x00000007ff047e24 */ /* 0x000fe2000f8e00ff */
[----:B0-----:R-:W-:-:S04]  /*0190*/  ISETP.LT.U32.AND P0, PT, R0, UR6, PT ;  /* 0x0000000600007c0c */ /* 0x001fc8000bf01070 */
[----:B------:R-:W-:Y:S01]  /*01a0*/  ISETP.GT.AND.EX P0, PT, R2, RZ, PT, P0 ;  /* 0x000000ff0200720c */ /* 0x000fe20003f04300 */
[C---:B------:R-:W-:Y:S01]  /*01b0*/  VIADD R2, R0.reuse, 0x100 ;  /* 0x0000010000027836 */ /* 0x040fe20000000000 */
[----:B------:R-:W-:-:S04]  /*01c0*/  IADD3 R0, P2, PT, R0, UR4, RZ ;  /* 0x0000000400007c10 */ /* 0x000fc8000ff5e0ff */
[----:B------:R-:W-:Y:S01]  /*01d0*/  ISETP.LT.U32.AND P1, PT, R2, UR6, PT ;  /* 0x0000000602007c0c */ /* 0x000fe2000bf21070 */
[----:B------:R-:W-:Y:S01]  /*01e0*/  IMAD.X R3, RZ, RZ, UR5, P2 ;  /* 0x00000005ff037e24 */ /* 0x000fe200090e06ff */
[----:B-1----:R-:W-:Y:S02]  /*01f0*/  LEA R2, P2, R0, UR10, 0x2 ;  /* 0x0000000a00027c11 */ /* 0x002fe4000f8410ff */
[----:B------:R-:W-:Y:S02]  /*0200*/  ISETP.GT.AND.EX P1, PT, R4, RZ, PT, P1 ;  /* 0x000000ff0400720c */ /* 0x000fe40003f24310 */
[----:B------:R-:W-:Y:S01]  /*0210*/  LEA.HI.X R3, R0, UR11, R3, 0x2, P2 ;  /* 0x0000000b00037c11 */ /* 0x000fe200090f1403 */
[----:B------:R-:W0:Y:S04]  /*0220*/  @P0 LDC R5, c[0x0][0x390] ;  /* 0x0000e400ff050b82 */ /* 0x000e280000000800 */
[----:B0-----:R0:W-:Y:S06]  /*0230*/  @P0 STG.E desc[UR8][R2.64], R5 ;  /* 0x0000000502000986 */ /* 0x0011ec000c101908 */
[----:B------:R-:W-:Y:S05]  /*0240*/  @!P1 EXIT ;  /* 0x000000000000994d */ /* 0x000fea0003800000 */
[----:B0-----:R-:W0:Y:S02]  /*0250*/  LDC R5, c[0x0][0x390] ;  /* 0x0000e400ff057b82 */ /* 0x001e240000000800 */
[----:B0-----:R-:W-:Y:S01]  /*0260*/  STG.E desc[UR8][R2.64+0x400], R5 ;  /* 0x0004000502007986 */ /* 0x001fe2000c101908 */
[----:B------:R-:W-:Y:S05]  /*0270*/  EXIT ;  /* 0x000000000000794d */ /* 0x000fea0003800000 */
.L_x_1:
[----:B------:R-:W-:-:S00]  /*0280*/  BRA `(.L_x_1) ;  /* 0xfffffffc00fc7947 */ /* 0x000fc0000383ffff */
[----:B------:R-:W-:-:S00]  /*0290*/  NOP ;  /* 0x0000000000007918 */ /* 0x000fc00000000000 */
        /* <DEDUP_REMOVED lines=14> */
.L_x_64:


//--------------------- .text._ZN3cub18CUB_300001_SM_10006detail8for_each13static_kernelINS2_12policy_hub_t12policy_500_tElN6thrust24THRUST_300001_SM_1000_NS8cuda_cub6__fill7functorINS7_6detail15normal_iteratorINS7_10device_ptrIjEEEEiEEEEvT0_T1_ --------------------------
	.section	.text._ZN3cub18CUB_300001_SM_10006detail8for_each13static_kernelINS2_12policy_hub_t12policy_500_tElN6thrust24THRUST_300001_SM_1000_NS8cuda_cub6__fill7functorINS7_6detail15normal_iteratorINS7_10device_ptrIjEEEEiEEEEvT0_T1_,"ax",@progbits
	.align	128
        .global         _ZN3cub18CUB_300001_SM_10006detail8for_each13static_kernelINS2_12policy_hub_t12policy_500_tElN6thrust24THRUST_300001_SM_1000_NS8cuda_cub6__fill7functorINS7_6detail15normal_iteratorINS7_10device_ptrIjEEEEiEEEEvT0_T1_
        .type           _ZN3cub18CUB_300001_SM_10006detail8for_each13static_kernelINS2_12policy_hub_t12policy_500_tElN6thrust24THRUST_300001_SM_1000_NS8cuda_cub6__fill7functorINS7_6detail15normal_iteratorINS7_10device_ptrIjEEEEiEEEEvT0_T1_,@function
        .size           _ZN3cub18CUB_300001_SM_10006detail8for_each13static_kernelINS2_12policy_hub_t12policy_500_tElN6thrust24THRUST_300001_SM_1000_NS8cuda_cub6__fill7functorINS7_6detail15normal_iteratorINS7_10device_ptrIjEEEEiEEEEvT0_T1_,(.L_x_65 - _ZN3cub18CUB_300001_SM_10006detail8for_each13static_kernelINS2_12policy_hub_t12policy_500_tElN6thrust24THRUST_300001_SM_1000_NS8cuda_cub6__fill7functorINS7_6detail15normal_iteratorINS7_10device_ptrIjEEEEiEEEEvT0_T1_)
        .other          _ZN3cub18CUB_300001_SM_10006detail8for_each13static_kernelINS2_12policy_hub_t12policy_500_tElN6thrust24THRUST_300001_SM_1000_NS8cuda_cub6__fill7functorINS7_6detail15normal_iteratorINS7_10device_ptrIjEEEEiEEEEvT0_T1_,@"STO_CUDA_ENTRY STV_DEFAULT"
_ZN3cub18CUB_300001_SM_10006detail8for_each13static_kernelINS2_12policy_hub_t12policy_500_tElN6thrust24THRUST_300001_SM_1000_NS8cuda_cub6__fill7functorINS7_6detail15normal_iteratorINS7_10device_ptrIjEEEEiEEEEvT0_T1_:
.text._ZN3cub18CUB_300001_SM_10006detail8for_each13static_kernelINS2_12policy_hub_t12policy_500_tElN6thrust24THRUST_300001_SM_1000_NS8cuda_cub6__fill7functorINS7_6detail15normal_iteratorINS7_10device_ptrIjEEEEiEEEEvT0_T1_:
        /* <DEDUP_REMOVED lines=20> */
.L_x_2:
        /* <DEDUP_REMOVED lines=20> */
.L_x_3:
        /* <DEDUP_REMOVED lines=16> */
.L_x_65:


//--------------------- .text._ZN3cub18CUB_300001_SM_10006detail8for_each13static_kernelINS2_12policy_hub_t12policy_500_tEmN6thrust24THRUST_300001_SM_1000_NS8cuda_cub20__uninitialized_fill7functorINS7_10device_ptrImEEmEEEEvT0_T1_ --------------------------
	.section	.text._ZN3cub18CUB_300001_SM_10006detail8for_each13static_kernelINS2_12policy_hub_t12policy_500_tEmN6thrust24THRUST_300001_SM_1000_NS8cuda_cub20__uninitialized_fill7functorINS7_10device_ptrImEEmEEEEvT0_T1_,"ax",@progbits
	.align	128
        .global         _ZN3cub18CUB_300001_SM_10006detail8for_each13static_kernelINS2_12policy_hub_t12policy_500_tEmN6thrust24THRUST_300001_SM_1000_NS8cuda_cub20__uninitialized_fill7functorINS7_10device_ptrImEEmEEEEvT0_T1_
        .type           _ZN3cub18CUB_300001_SM_10006detail8for_each13static_kernelINS2_12policy_hub_t12policy_500_tEmN6thrust24THRUST_300001_SM_1000_NS8cuda_cub20__uninitialized_fill7functorINS7_10device_ptrImEEmEEEEvT0_T1_,@function
        .size           _ZN3cub18CUB_300001_SM_10006detail8for_each13static_kernelINS2_12policy_hub_t12policy_500_tEmN6thrust24THRUST_300001_SM_1000_NS8cuda_cub20__uninitialized_fill7functorINS7_10device_ptrImEEmEEEEvT0_T1_,(.L_x_66 - _ZN3cub18CUB_300001_SM_10006detail8for_each13static_kernelINS2_12policy_hub_t12policy_500_tEmN6thrust24THRUST_300001_SM_1000_NS8cuda_cub20__uninitialized_fill7functorINS7_10device_ptrImEEmEEEEvT0_T1_)
        .other          _ZN3cub18CUB_300001_SM_10006detail8for_each13static_kernelINS2_12policy_hub_t12policy_500_tEmN6thrust24THRUST_300001_SM_1000_NS8cuda_cub20__uninitialized_fill7functorINS7_10device_ptrImEEmEEEEvT0_T1_,@"STO_CUDA_ENTRY STV_DEFAULT"
_ZN3cub18CUB_300001_SM_10006detail8for_each13static_kernelINS2_12policy_hub_t12policy_500_tEmN6thrust24THRUST_300001_SM_1000_NS8cuda_cub20__uninitialized_fill7functorINS7_10device_ptrImEEmEEEEvT0_T1_:
.text._ZN3cub18CUB_300001_SM_10006detail8for_each13static_kernelINS2_12policy_hub_t12policy_500_tEmN6thrust24THRUST_300001_SM_1000_NS8cuda_cub20__uninitialized_fill7functorINS7_10device_ptrImEEmEEEEvT0_T1_:
        /* <DEDUP_REMOVED lines=8> */
[----:B------:R-:W-:-:S09]  /*0080*/  UISETP.GE.U32.AND.EX UP0, UPT, UR7, URZ, UPT, UP0 ;  /* 0x000000ff0700728c */ /* 0x000fd2000bf06100 */
[----:B--2---:R-:W-:Y:S05]  /*0090*/  BRA.U !UP0, `(.L_x_4) ;  /* 0x0000000108287547 */ /* 0x004fea000b800000 */
[----:B------:R-:W0:Y:S01]  /*00a0*/  S2R R0, SR_TID.X ;  /* 0x0000000000007919 */ /* 0x000e220000002100 */
[----:B------:R-:W1:Y:S01]  /*00b0*/  LDCU.64 UR6, c[0x0][0x388] ;  /* 0x00007100ff0677ac */ /* 0x000e620008000a00 */
[----:B------:R-:W2:Y:S01]  /*00c0*/  LDC.64 R4, c[0x0][0x390] ;  /* 0x0000e400ff047b82 */ /* 0x000ea20000000a00 */
[----:B0-----:R-:W-:-:S05]  /*00d0*/  IADD3 R0, P0, PT, R0, UR4, RZ ;  /* 0x0000000400007c10 */ /* 0x001fca000ff1e0ff */
[----:B------:R-:W-:Y:S01]  /*00e0*/  IMAD.X R3, RZ, RZ, UR5, P0 ;  /* 0x00000005ff037e24 */ /* 0x000fe200080e06ff */
[----:B-1----:R-:W-:-:S04]  /*00f0*/  LEA R2, P0, R0, UR6, 0x3 ;  /* 0x0000000600027c11 */ /* 0x002fc8000f8018ff */
[----:B------:R-:W-:-:S05]  /*0100*/  LEA.HI.X R3, R0, UR7, R3, 0x3, P0 ;  /* 0x0000000700037c11 */ /* 0x000fca00080f1c03 */
[----:B--2---:R-:W-:Y:S04]  /*0110*/  STG.E.64 desc[UR8][R2.64], R4 ;  /* 0x0000000402007986 */ /* 0x004fe8000c101b08 */
[----:B------:R-:W-:Y:S01]  /*0120*/  STG.E.64 desc[UR8][R2.64+0x800], R4 ;  /* 0x0008000402007986 */ /* 0x000fe2000c101b08 */
[----:B------:R-:W-:Y:S05]  /*0130*/  EXIT ;  /* 0x000000000000794d */ /* 0x000fea0003800000 */
.L_x_4:
[----:B------:R-:W0:Y:S01]  /*0140*/  S2R R0, SR_TID.X ;  /* 0x0000000000007919 */ /* 0x000e220000002100 */
[----:B------:R-:W-:Y:S01]  /*0150*/  IMAD.U32 R2, RZ, RZ, UR7 ;  /* 0x00000007ff027e24 */ /* 0x000fe2000f8e00ff */
[----:B------:R-:W1:Y:S01]  /*0160*/  LDCU.64 UR10, c[0x0][0x388] ;  /* 0x00007100ff0a77ac */ /* 0x000e620008000a00 */
[----:B------:R-:W-:Y:S01]  /*0170*/  IMAD.U32 R6, RZ, RZ, UR7 ;  /* 0x00000007ff067e24 */ /* 0x000fe2000f8e00ff */
[----:B0-----:R-:W-:-:S04]  /*0180*/  ISETP.LT.U32.AND P0, PT, R0, UR6, PT ;  /* 0x0000000600007c0c */ /* 0x001fc8000bf01070 */
[----:B------:R-:W-:Y:S01]  /*0190*/  ISETP.GT.U32.AND.EX P0, PT, R2, RZ, PT, P0 ;  /* 0x000000ff0200720c */ /* 0x000fe20003f04100 */
[C---:B------:R-:W-:Y:S01]  /*01a0*/  VIADD R2, R0.reuse, 0x100 ;  /* 0x0000010000027836 */ /* 0x040fe20000000000 */
[----:B------:R-:W-:-:S04]  /*01b0*/  IADD3 R0, P2, PT, R0, UR4, RZ ;  /* 0x0000000400007c10 */ /* 0x000fc8000ff5e0ff */
[----:B------:R-:W-:Y:S01]  /*01c0*/  ISETP.LT.U32.AND P1, PT, R2, UR6, PT ;  /* 0x0000000602007c0c */ /* 0x000fe2000bf21070 */
[----:B------:R-:W-:Y:S01]  /*01d0*/  IMAD.X R3, RZ, RZ, UR5, P2 ;  /* 0x00000005ff037e24 */ /* 0x000fe200090e06ff */
[----:B-1----:R-:W-:Y:S02]  /*01e0*/  LEA R2, P2, R0, UR10, 0x3 ;  /* 0x0000000a00027c11 */ /* 0x002fe4000f8418ff */
[----:B------:R-:W-:Y:S02]  /*01f0*/  ISETP.GT.U32.AND.EX P1, PT, R6, RZ, PT, P1 ;  /* 0x000000ff0600720c */ /* 0x000fe40003f24110 */
[----:B------:R-:W-:Y:S01]  /*0200*/  LEA.HI.X R3, R0, UR11, R3, 0x3, P2 ;  /* 0x0000000b00037c11 */ /* 0x000fe200090f1c03 */
[----:B------:R-:W0:Y:S04]  /*0210*/  @P0 LDC.64 R4, c[0x0][0x390] ;  /* 0x0000e400ff040b82 */ /* 0x000e280000000a00 */
[----:B0-----:R0:W-:Y:S06]  /*0220*/  @P0 STG.E.64 desc[UR8][R2.64], R4 ;  /* 0x0000000402000986 */ /* 0x0011ec000c101b08 */
[----:B------:R-:W-:Y:S05]  /*0230*/  @!P1 EXIT ;  /* 0x000000000000994d */ /* 0x000fea0003800000 */
[----:B0-----:R-:W0:Y:S02]  /*0240*/  LDC.64 R4, c[0x0][0x390] ;  /* 0x0000e400ff047b82 */ /* 0x001e240000000a00 */
[----:B0-----:R-:W-:Y:S01]  /*0250*/  STG.E.64 desc[UR8][R2.64+0x800], R4 ;  /* 0x0008000402007986 */ /* 0x001fe2000c101b08 */
[----:B------:R-:W-:Y:S05]  /*0260*/  EXIT ;  /* 0x000000000000794d */ /* 0x000fea0003800000 */
.L_x_5:
        /* <DEDUP_REMOVED lines=9> */
.L_x_66:


//--------------------- .text._ZN3cub18CUB_300001_SM_10006detail8for_each13static_kernelINS2_12policy_hub_t12policy_500_tEmN6thrust24THRUST_300001_SM_1000_NS8cuda_cub20__uninitialized_fill7functorINS7_10device_ptrIfEEfEEEEvT0_T1_ --------------------------
	.section	.text._ZN3cub18CUB_300001_SM_10006detail8for_each13static_kernelINS2_12policy_hub_t12policy_500_tEmN6thrust24THRUST_300001_SM_1000_NS8cuda_cub20__uninitialized_fill7functorINS7_10device_ptrIfEEfEEEEvT0_T1_,"ax",@progbits
	.align	128
        .global         _ZN3cub18CUB_300001_SM_10006detail8for_each13static_kernelINS2_12policy_hub_t12policy_500_tEmN6thrust24THRUST_300001_SM_1000_NS8cuda_cub20__uninitialized_fill7functorINS7_10device_ptrIfEEfEEEEvT0_T1_
        .type           _ZN3cub18CUB_300001_SM_10006detail8for_each13static_kernelINS2_12policy_hub_t12policy_500_tEmN6thrust24THRUST_300001_SM_1000_NS8cuda_cub20__uninitialized_fill7functorINS7_10device_ptrIfEEfEEEEvT0_T1_,@function
        .size           _ZN3cub18CUB_300001_SM_10006detail8for_each13static_kernelINS2_12policy_hub_t12policy_500_tEmN6thrust24THRUST_300001_SM_1000_NS8cuda_cub20__uninitialized_fill7functorINS7_10device_ptrIfEEfEEEEvT0_T1_,(.L_x_67 - _ZN3cub18CUB_300001_SM_10006detail8for_each13static_kernelINS2_12policy_hub_t12policy_500_tEmN6thrust24THRUST_300001_SM_1000_NS8cuda_cub20__uninitialized_fill7functorINS7_10device_ptrIfEEfEEEEvT0_T1_)
        .other          _ZN3cub18CUB_300001_SM_10006detail8for_each13static_kernelINS2_12policy_hub_t12policy_500_tEmN6thrust24THRUST_300001_SM_1000_NS8cuda_cub20__uninitialized_fill7functorINS7_10device_ptrIfEEfEEEEvT0_T1_,@"STO_CUDA_ENTRY STV_DEFAULT"
_ZN3cub18CUB_300001_SM_10006detail8for_each13static_kernelINS2_12policy_hub_t12policy_500_tEmN6thrust24THRUST_300001_SM_1000_NS8cuda_cub20__uninitialized_fill7functorINS7_10device_ptrIfEEfEEEEvT0_T1_:
.text._ZN3cub18CUB_300001_SM_10006detail8for_each13static_kernelINS2_12policy_hub_t12policy_500_tEmN6thrust24THRUST_300001_SM_1000_NS8cuda_cub20__uninitialized_fill7functorINS7_10device_ptrIfEEfEEEEvT0_T1_:
        /* <DEDUP_REMOVED lines=20> */
.L_x_6:
        /* <DEDUP_REMOVED lines=13> */
[----:B------:R-:W0:Y:S04]  /*0210*/  @P0 LDC R5, c[0x0][0x390] ;  /* 0x0000e400ff050b82 */ /* 0x000e280000000800 */
[----:B0-----:R0:W-:Y:S06]  /*0220*/  @P0 STG.E desc[UR8][R2.64], R5 ;  /* 0x0000000502000986 */ /* 0x0011ec000c101908 */
[----:B------:R-:W-:Y:S05]  /*0230*/  @!P1 EXIT ;  /* 0x000000000000994d */ /* 0x000fea0003800000 */
[----:B0-----:R-:W0:Y:S02]  /*0240*/  LDC R5, c[0x0][0x390] ;  /* 0x0000e400ff057b82 */ /* 0x001e240000000800 */
[----:B0-----:R-:W-:Y:S01]  /*0250*/  STG.E desc[UR8][R2.64+0x400], R5 ;  /* 0x0004000502007986 */ /* 0x001fe2000c101908 */
[----:B------:R-:W-:Y:S05]  /*0260*/  EXIT ;  /* 0x000000000000794d */ /* 0x000fea0003800000 */
.L_x_7:
        /* <DEDUP_REMOVED lines=9> */
.L_x_67:


//--------------------- .text._ZN3cub18CUB_300001_SM_10006detail8for_each13static_kernelINS2_12policy_hub_t12policy_500_tEmN6thrust24THRUST_300001_SM_1000_NS8cuda_cub6__fill7functorINS7_6detail15normal_iteratorINS7_10device_ptrIfEEEEfEEEEvT0_T1_ --------------------------
	.section	.text._ZN3cub18CUB_300001_SM_10006detail8for_each13static_kernelINS2_12policy_hub_t12policy_500_tEmN6thrust24THRUST_300001_SM_1000_NS8cuda_cub6__fill7functorINS7_6detail15normal_iteratorINS7_10device_ptrIfEEEEfEEEEvT0_T1_,"ax",@progbits
	.align	128
        .global         _ZN3cub18CUB_300001_SM_10006detail8for_each13static_kernelINS2_12policy_hub_t12policy_500_tEmN6thrust24THRUST_300001_SM_1000_NS8cuda_cub6__fill7functorINS7_6detail15normal_iteratorINS7_10device_ptrIfEEEEfEEEEvT0_T1_
        .type           _ZN3cub18CUB_300001_SM_10006detail8for_each13static_kernelINS2_12policy_hub_t12policy_500_tEmN6thrust24THRUST_300001_SM_1000_NS8cuda_cub6__fill7functorINS7_6detail15normal_iteratorINS7_10device_ptrIfEEEEfEEEEvT0_T1_,@function
        .size           _ZN3cub18CUB_300001_SM_10006detail8for_each13static_kernelINS2_12policy_hub_t12policy_500_tEmN6thrust24THRUST_300001_SM_1000_NS8cuda_cub6__fill7functorINS7_6detail15normal_iteratorINS7_10device_ptrIfEEEEfEEEEvT0_T1_,(.L_x_68 - _ZN3cub18CUB_300001_SM_10006detail8for_each13static_kernelINS2_12policy_hub_t12policy_500_tEmN6thrust24THRUST_300001_SM_1000_NS8cuda_cub6__fill7functorINS7_6detail15normal_iteratorINS7_10device_ptrIfEEEEfEEEEvT0_T1_)
        .other          _ZN3cub18CUB_300001_SM_10006detail8for_each13static_kernelINS2_12policy_hub_t12policy_500_tEmN6thrust24THRUST_300001_SM_1000_NS8cuda_cub6__fill7functorINS7_6detail15normal_iteratorINS7_10device_ptrIfEEEEfEEEEvT0_T1_,@"STO_CUDA_ENTRY STV_DEFAULT"
_ZN3cub18CUB_300001_SM_10006detail8for_each13static_kernelINS2_12policy_hub_t12policy_500_tEmN6thrust24THRUST_300001_SM_1000_NS8cuda_cub6__fill7functorINS7_6detail15normal_iteratorINS7_10device_ptrIfEEEEfEEEEvT0_T1_:
.text._ZN3cub18CUB_300001_SM_10006detail8for_each13static_kernelINS2_12policy_hub_t12policy_500_tEmN6thrust24THRUST_300001_SM_1000_NS8cuda_cub6__fill7functorINS7_6detail15normal_iteratorINS7_10device_ptrIfEEEEfEEEEvT0_T1_:
        /* <DEDUP_REMOVED lines=20> */
.L_x_8:
        /* <DEDUP_REMOVED lines=19> */
.L_x_9:
        /* <DEDUP_REMOVED lines=9> */
.L_x_68:


//--------------------- .text._ZN3cub18CUB_300001_SM_10006detail8for_each13static_kernelINS2_12policy_hub_t12policy_500_tElN6thrust24THRUST_300001_SM_1000_NS8cuda_cub6__fill7functorINS7_6detail15normal_iteratorINS7_10device_ptrIjEEEEjEEEEvT0_T1_ --------------------------
	.section	.text._ZN3cub18CUB_300001_SM_10006detail8for_each13static_kernelINS2_12policy_hub_t12policy_500_tElN6thrust24THRUST_300001_SM_1000_NS8cuda_cub6__fill7functorINS7_6detail15normal_iteratorINS7_10device_ptrIjEEEEjEEEEvT0_T1_,"ax",@progbits
	.align	128
        .global         _ZN3cub18CUB_300001_SM_10006detail8for_each13static_kernelINS2_12policy_hub_t12policy_500_tElN6thrust24THRUST_300001_SM_1000_NS8cuda_cub6__fill7functorINS7_6detail15normal_iteratorINS7_10device_ptrIjEEEEjEEEEvT0_T1_
        .type           _ZN3cub18CUB_300001_SM_10006detail8for_each13static_kernelINS2_12policy_hub_t12policy_500_tElN6thrust24THRUST_300001_SM_1000_NS8cuda_cub6__fill7functorINS7_6detail15normal_iteratorINS7_10device_ptrIjEEEEjEEEEvT0_T1_,@function
        .size           _ZN3cub18CUB_300001_SM_10006detail8for_each13static_kernelINS2_12policy_hub_t12policy_500_tElN6thrust24THRUST_300001_SM_1000_NS8cuda_cub6__fill7functorINS7_6detail15normal_iteratorINS7_10device_ptrIjEEEEjEEEEvT0_T1_,(.L_x_69 - _ZN3cub18CUB_300001_SM_10006detail8for_each13static_kernelINS2_12policy_hub_t12policy_500_tElN6thrust24THRUST_300001_SM_1000_NS8cuda_cub6__fill7functorINS7_6detail15normal_iteratorINS7_10device_ptrIjEEEEjEEEEvT0_T1_)
        .other          _ZN3cub18CUB_300001_SM_10006detail8for_each13static_kernelINS2_12policy_hub_t12policy_500_tElN6thrust24THRUST_300001_SM_1000_NS8cuda_cub6__fill7functorINS7_6detail15normal_iteratorINS7_10device_ptrIjEEEEjEEEEvT0_T1_,@"STO_CUDA_ENTRY STV_DEFAULT"
_ZN3cub18CUB_300001_SM_10006detail8for_each13static_kernelINS2_12policy_hub_t12policy_500_tElN6thrust24THRUST_300001_SM_1000_NS8cuda_cub6__fill7functorINS7_6detail15normal_iteratorINS7_10device_ptrIjEEEEjEEEEvT0_T1_:
.text._ZN3cub18CUB_300001_SM_10006detail8for_each13static_kernelINS2_12policy_hub_t12policy_500_tElN6thrust24THRUST_300001_SM_1000_NS8cuda_cub6__fill7functorINS7_6detail15normal_iteratorINS7_10device_ptrIjEEEEjEEEEvT0_T1_:
        /* <DEDUP_REMOVED lines=20> */
.L_x_10:
        /* <DEDUP_REMOVED lines=20> */
.L_x_11:
        /* <DEDUP_REMOVED lines=16> */
.L_x_69:


//--------------------- .text._ZN3cub18CUB_300001_SM_10006detail8for_each13static_kernelINS2_12policy_hub_t12policy_500_tEmN6thrust24THRUST_300001_SM_1000_NS8cuda_cub6__fill7functorINS7_6detail15normal_iteratorINS7_10device_ptrIjEEEEjEEEEvT0_T1_ --------------------------
	.section	.text._ZN3cub18CUB_300001_SM_10006detail8for_each13static_kernelINS2_12policy_hub_t12policy_500_tEmN6thrust24THRUST_300001_SM_1000_NS8cuda_cub6__fill7functorINS7_6detail15normal_iteratorINS7_10device_ptrIjEEEEjEEEEvT0_T1_,"ax",@progbits
	.align	128
        .global         _ZN3cub18CUB_300001_SM_10006detail8for_each13static_kernelINS2_12policy_hub_t12policy_500_tEmN6thrust24THRUST_300001_SM_1000_NS8cuda_cub6__fill7functorINS7_6detail15normal_iteratorINS7_10device_ptrIjEEEEjEEEEvT0_T1_
        .type           _ZN3cub18CUB_300001_SM_10006detail8for_each13static_kernelINS2_12policy_hub_t12policy_500_tEmN6thrust24THRUST_300001_SM_1000_NS8cuda_cub6__fill7functorINS7_6detail15normal_iteratorINS7_10device_ptrIjEEEEjEEEEvT0_T1_,@function
        .size           _ZN3cub18CUB_300001_SM_10006detail8for_each13static_kernelINS2_12policy_hub_t12policy_500_tEmN6thrust24THRUST_300001_SM_1000_NS8cuda_cub6__fill7functorINS7_6detail15normal_iteratorINS7_10device_ptrIjEEEEjEEEEvT0_T1_,(.L_x_70 - _ZN3cub18CUB_300001_SM_10006detail8for_each13static_kernelINS2_12policy_hub_t12policy_500_tEmN6thrust24THRUST_300001_SM_1000_NS8cuda_cub6__fill7functorINS7_6detail15normal_iteratorINS7_10device_ptrIjEEEEjEEEEvT0_T1_)
        .other          _ZN3cub18CUB_300001_SM_10006detail8for_each13static_kernelINS2_12policy_hub_t12policy_500_tEmN6thrust24THRUST_300001_SM_1000_NS8cuda_cub6__fill7functorINS7_6detail15normal_iteratorINS7_10device_ptrIjEEEEjEEEEvT0_T1_,@"STO_CUDA_ENTRY STV_DEFAULT"
_ZN3cub18CUB_300001_SM_10006detail8for_each13static_kernelINS2_12policy_hub_t12policy_500_tEmN6thrust24THRUST_300001_SM_1000_NS8cuda_cub6__fill7functorINS7_6detail15normal_iteratorINS7_10device_ptrIjEEEEjEEEEvT0_T1_:
.text._ZN3cub18CUB_300001_SM_10006detail8for_each13static_kernelINS2_12policy_hub_t12policy_500_tEmN6thrust24THRUST_300001_SM_1000_NS8cuda_cub6__fill7functorINS7_6detail15normal_iteratorINS7_10device_ptrIjEEEEjEEEEvT0_T1_:
        /* <DEDUP_REMOVED lines=20> */
.L_x_12:
        /* <DEDUP_REMOVED lines=19> */
.L_x_13:
        /* <DEDUP_REMOVED lines=9> */
.L_x_70:


//--------------------- .text._ZN3cub18CUB_300001_SM_10006detail8for_each13static_kernelINS2_12policy_hub_t12policy_500_tEmN6thrust24THRUST_300001_SM_1000_NS8cuda_cub20__uninitialized_fill7functorINS7_10device_ptrIjEEjEEEEvT0_T1_ --------------------------
	.section	.text._ZN3cub18CUB_300001_SM_10006detail8for_each13static_kernelINS2_12policy_hub_t12policy_500_tEmN6thrust24THRUST_300001_SM_1000_NS8cuda_cub20__uninitialized_fill7functorINS7_10device_ptrIjEEjEEEEvT0_T1_,"ax",@progbits
	.align	128
        .global         _ZN3cub18CUB_300001_SM_10006detail8for_each13static_kernelINS2_12policy_hub_t12policy_500_tEmN6thrust24THRUST_300001_SM_1000_NS8cuda_cub20__uninitialized_fill7functorINS7_10device_ptrIjEEjEEEEvT0_T1_
        .type           _ZN3cub18CUB_300001_SM_10006detail8for_each13static_kernelINS2_12policy_hub_t12policy_500_tEmN6thrust24THRUST_300001_SM_1000_NS8cuda_cub20__uninitialized_fill7functorINS7_10device_ptrIjEEjEEEEvT0_T1_,@function
        .size           _ZN3cub18CUB_300001_SM_10006detail8for_each13static_kernelINS2_12policy_hub_t12policy_500_tEmN6thrust24THRUST_300001_SM_1000_NS8cuda_cub20__uninitialized_fill7functorINS7_10device_ptrIjEEjEEEEvT0_T1_,(.L_x_71 - _ZN3cub18CUB_300001_SM_10006detail8for_each13static_kernelINS2_12policy_hub_t12policy_500_tEmN6thrust24THRUST_300001_SM_1000_NS8cuda_cub20__uninitialized_fill7functorINS7_10device_ptrIjEEjEEEEvT0_T1_)
        .other          _ZN3cub18CUB_300001_SM_10006detail8for_each13static_kernelINS2_12policy_hub_t12policy_500_tEmN6thrust24THRUST_300001_SM_1000_NS8cuda_cub20__uninitialized_fill7functorINS7_10device_ptrIjEEjEEEEvT0_T1_,@"STO_CUDA_ENTRY STV_DEFAULT"
_ZN3cub18CUB_300001_SM_10006detail8for_each13static_kernelINS2_12policy_hub_t12policy_500_tEmN6thrust24THRUST_300001_SM_1000_NS8cuda_cub20__uninitialized_fill7functorINS7_10device_ptrIjEEjEEEEvT0_T1_:
.text._ZN3cub18CUB_300001_SM_10006detail8for_each13static_kernelINS2_12policy_hub_t12policy_500_tEmN6thrust24THRUST_300001_SM_1000_NS8cuda_cub20__uninitialized_fill7functorINS7_10device_ptrIjEEjEEEEvT0_T1_:
        /* <DEDUP_REMOVED lines=20> */
.L_x_14:
        /* <DEDUP_REMOVED lines=19> */
.L_x_15:
        /* <DEDUP_REMOVED lines=9> */
.L_x_71:


//--------------------- .text._ZN3cub18CUB_300001_SM_10006detail11EmptyKernelIvEEvv --------------------------
	.section	.text._ZN3cub18CUB_300001_SM_10006detail11EmptyKernelIvEEvv,"ax",@progbits
	.align	128
        .global         _ZN3cub18CUB_300001_SM_10006detail11EmptyKernelIvEEvv
        .type           _ZN3cub18CUB_300001_SM_10006detail11EmptyKernelIvEEvv,@function
        .size           _ZN3cub18CUB_300001_SM_10006detail11EmptyKernelIvEEvv,(.L_x_72 - _ZN3cub18CUB_300001_SM_10006detail11EmptyKernelIvEEvv)
        .other          _ZN3cub18CUB_300001_SM_10006detail11EmptyKernelIvEEvv,@"STO_CUDA_ENTRY STV_DEFAULT"
_ZN3cub18CUB_300001_SM_10006detail11EmptyKernelIvEEvv:
.text._ZN3cub18CUB_300001_SM_10006detail11EmptyKernelIvEEvv:
[----:B------:R-:W-:Y:S01]  /*0000*/  LDC R1, c[0x0][0x37c] ;  /* 0x0000df00ff017b82 */ /* 0x000fe20000000800 */
[----:B------:R-:W-:Y:S05]  /*0010*/  EXIT ;  /* 0x000000000000794d */ /* 0x000fea0003800000 */
.L_x_16:
        /* <DEDUP_REMOVED lines=14> */
.L_x_72:


//--------------------- .text._Z34calculate_unique_minimizers_kernelPKjjjPj --------------------------
	.section	.text._Z34calculate_unique_minimizers_kernelPKjjjPj,"ax",@progbits
	.align	128
        .global         _Z34calculate_unique_minimizers_kernelPKjjjPj
        .type           _Z34calculate_unique_minimizers_kernelPKjjjPj,@function
        .size           _Z34calculate_unique_minimizers_kernelPKjjjPj,(.L_x_73 - _Z34calculate_unique_minimizers_kernelPKjjjPj)
        .other          _Z34calculate_unique_minimizers_kernelPKjjjPj,@"STO_CUDA_ENTRY STV_DEFAULT"
_Z34calculate_unique_minimizers_kernelPKjjjPj:
.text._Z34calculate_unique_minimizers_kernelPKjjjPj:
[----:B------:R-:W-:Y:S01]  /*0000*/  LDC R1, c[0x0][0x37c] ;  /* 0x0000df00ff017b82 */ /* 0x000fe20000000800 */
[----:B------:R-:W0:Y:S07]  /*0010*/  S2R R5, SR_TID.X ;  /* 0x0000000000057919 */ /* 0x000e2e0000002100 */
[----:B------:R-:W1:Y:S01]  /*0020*/  S2UR UR5, SR_CTAID.X ;  /* 0x00000000000579c3 */ /* 0x000e620000002500 */
[----:B------:R-:W1:Y:S07]  /*0030*/  LDCU UR4, c[0x0][0x360] ;  /* 0x00006c00ff0477ac */ /* 0x000e6e0008000800 */
[----:B------:R-:W2:Y:S01]  /*0040*/  LDC R0, c[0x0][0x38c] ;  /* 0x0000e300ff007b82 */ /* 0x000ea20000000800 */
[----:B-1----:R-:W-:-:S06]  /*0050*/  UIMAD UR5, UR5, UR4, URZ ;  /* 0x00000004050572a4 */ /* 0x002fcc000f8e02ff */
[----:B0-----:R-:W-:-:S04]  /*0060*/  IADD3 R3, PT, PT, R5, UR5, RZ ;  /* 0x0000000505037c10 */ /* 0x001fc8000fffe0ff */
[----:B--2---:R-:W-:-:S13]  /*0070*/  ISETP.GE.U32.AND P0, PT, R3, R0, PT ;  /* 0x000000000300720c */ /* 0x004fda0003f06070 */
[----:B------:R-:W-:Y:S05]  /*0080*/  @P0 EXIT ;  /* 0x000000000000094d */ /* 0x000fea0003800000 */
[----:B------:R-:W0:Y:S01]  /*0090*/  LDCU UR6, c[0x0][0x388] ;  /* 0x00007100ff0677ac */ /* 0x000e220008000800 */
[----:B------:R-:W-:Y:S01]  /*00a0*/  IMAD.MOV.U32 R14, RZ, RZ, RZ ;  /* 0x000000ffff0e7224 */ /* 0x000fe200078e00ff */
[----:B------:R-:W1:Y:S01]  /*00b0*/  LDCU.64 UR10, c[0x0][0x358] ;  /* 0x00006b00ff0a77ac */ /* 0x000e620008000a00 */
[----:B0-----:R-:W-:-:S09]  /*00c0*/  UISETP.NE.AND UP0, UPT, UR6, URZ, UPT ;  /* 0x000000ff0600728c */ /* 0x001fd2000bf05270 */
[----:B-1----:R-:W-:Y:S05]  /*00d0*/  BRA.U !UP0, `(.L_x_17) ;  /* 0x0000000d08847547 */ /* 0x002fea000b800000 */
[----:B------:R-:W-:Y:S01]  /*00e0*/  UISETP.GE.U32.AND UP1, UPT, UR6, 0x10, UPT ;  /* 0x000000100600788c */ /* 0x000fe2000bf26070 */
[----:B------:R-:W-:Y:S01]  /*00f0*/  HFMA2 R14, -RZ, RZ, 0, 0 ;  /* 0x00000000ff0e7431 */ /* 0x000fe200000001ff */
[----:B------:R-:W-:Y:S01]  /*0100*/  ULOP3.LUT UR7, UR6, 0xf, URZ, 0xc0, !UPT ;  /* 0x0000000f06077892 */ /* 0x000fe2000f8ec0ff */
[----:B------:R-:W-:-:S03]  /*0110*/  UMOV UR4, URZ ;  /* 0x000000ff00047c82 */ /* 0x000fc60008000000 */
[----:B------:R-:W-:-:S03]  /*0120*/  UISETP.NE.AND UP0, UPT, UR7, URZ, UPT ;  /* 0x000000ff0700728c */ /* 0x000fc6000bf05270 */
[----:B------:R-:W-:Y:S08]  /*0130*/  BRA.U !UP1, `(.L_x_18) ;  /* 0x0000000509dc7547 */ /* 0x000ff0000b800000 */
[----:B------:R-:W0:Y:S01]  /*0140*/  LDC.64 R24, c[0x0][0x380] ;  /* 0x0000e000ff187b82 */ /* 0x000e220000000a00 */
[----:B------:R-:W-:Y:S01]  /*0150*/  ULOP3.LUT UR4, UR6, 0xfffffff0, URZ, 0xc0, !UPT ;  /* 0xfffffff006047892 */ /* 0x000fe2000f8ec0ff */
[C---:B------:R-:W-:Y:S01]  /*0160*/  IADD3 R5, PT, PT, R0.reuse, UR5, R5 ;  /* 0x0000000500057c10 */ /* 0x040fe2000fffe005 */
[C-C-:B------:R-:W-:Y:S01]  /*0170*/  IMAD R12, R0.reuse, 0x2, R3.reuse ;  /* 0x00000002000c7824 */ /* 0x140fe200078e0203 */
[C---:B------:R-:W-:Y:S01]  /*0180*/  LEA R9, R0.reuse, R3, 0x2 ;  /* 0x0000000300097211 */ /* 0x040fe200078e10ff */
[C-C-:B------:R-:W-:Y:S01]  /*0190*/  IMAD R7, R0.reuse, 0x3, R3.reuse ;  /* 0x0000000300077824 */ /* 0x140fe200078e0203 */
[----:B------:R-:W-:Y:S01]  /*01a0*/  MOV R14, RZ ;  /* 0x000000ff000e7202 */ /* 0x000fe20000000f00 */
[C-C-:B------:R-:W-:Y:S01]  /*01b0*/  IMAD R11, R0.reuse, 0x5, R3.reuse ;  /* 0x00000005000b7824 */ /* 0x140fe200078e0203 */
[----:B------:R-:W-:Y:S01]  /*01c0*/  UIADD3 UR8, UPT, UPT, -UR4, URZ, URZ ;  /* 0x000000ff04087290 */ /* 0x000fe2000fffe1ff */
[C-C-:B------:R-:W-:Y:S02]  /*01d0*/  IMAD R13, R0.reuse, 0x6, R3.reuse ;  /* 0x00000006000d7824 */ /* 0x140fe400078e0203 */
[----:B------:R-:W-:-:S02]  /*01e0*/  IMAD R15, R0, 0x7, R3 ;  /* 0x00000007000f7824 */ /* 0x000fc400078e0203 */
[C-C-:B------:R-:W-:Y:S02]  /*01f0*/  IMAD R17, R0.reuse, 0x8, R3.reuse ;  /* 0x0000000800117824 */ /* 0x140fe400078e0203 */
[C-C-:B------:R-:W-:Y:S02]  /*0200*/  IMAD R19, R0.reuse, 0x9, R3.reuse ;  /* 0x0000000900137824 */ /* 0x140fe400078e0203 */
[C-C-:B------:R-:W-:Y:S02]  /*0210*/  IMAD R21, R0.reuse, 0xa, R3.reuse ;  /* 0x0000000a00157824 */ /* 0x140fe400078e0203 */
[C-C-:B------:R-:W-:Y:S02]  /*0220*/  IMAD R23, R0.reuse, 0xb, R3.reuse ;  /* 0x0000000b00177824 */ /* 0x140fe400078e0203 */
[C-C-:B------:R-:W-:Y:S02]  /*0230*/  IMAD R2, R0.reuse, 0xc, R3.reuse ;  /* 0x0000000c00027824 */ /* 0x140fe400078e0203 */
[----:B------:R-:W-:-:S02]  /*0240*/  IMAD R4, R0, 0xd, R3 ;  /* 0x0000000d00047824 */ /* 0x000fc400078e0203 */
[C-C-:B------:R-:W-:Y:S02]  /*0250*/  IMAD R6, R0.reuse, 0xe, R3.reuse ;  /* 0x0000000e00067824 */ /* 0x140fe400078e0203 */
[--C-:B------:R-:W-:Y:S02]  /*0260*/  IMAD R8, R0, 0xf, R3.reuse ;  /* 0x0000000f00087824 */ /* 0x100fe400078e0203 */
[----:B------:R-:W-:-:S07]  /*0270*/  IMAD.MOV.U32 R10, RZ, RZ, R3 ;  /* 0x000000ffff0a7224 */ /* 0x000fce00078e0003 */
.L_x_19:
[----:B0-----:R-:W-:-:S05]  /*0280*/  IMAD.WIDE.U32 R28, R10, 0x4, R24 ;  /* 0x000000040a1c7825 */ /* 0x001fca00078e0018 */
[----:B------:R0:W2:Y:S02]  /*0290*/  LDG.E R18, desc[UR10][R28.64] ;  /* 0x0000000a1c127981 */ /* 0x0000a4000c1e1900 */
[----:B0-----:R-:W-:-:S05]  /*02a0*/  IMAD.WIDE.U32 R28, R5, 0x4, R24 ;  /* 0x00000004051c7825 */ /* 0x001fca00078e0018 */
[----:B------:R0:W3:Y:S01]  /*02b0*/  LDG.E R20, desc[UR10][R28.64] ;  /* 0x0000000a1c147981 */ /* 0x0000e2000c1e1900 */
[----:B------:R-:W-:-:S05]  /*02c0*/  IMAD.WIDE.U32 R26, R12, 0x4, R24 ;  /* 0x000000040c1a7825 */ /* 0x000fca00078e0018 */
[----:B------:R1:W4:Y:S01]  /*02d0*/  LDG.E R22, desc[UR10][R26.64] ;  /* 0x0000000a1a167981 */ /* 0x000322000c1e1900 */
[----:B0-----:R-:W-:-:S04]  /*02e0*/  IMAD.WIDE.U32 R28, R9, 0x4, R24 ;  /* 0x00000004091c7825 */ /* 0x001fc800078e0018 */
[----:B-1----:R-:W-:-:S05]  /*02f0*/  IMAD.WIDE.U32 R26, R7, 0x4, R24 ;  /* 0x00000004071a7825 */ /* 0x002fca00078e0018 */
[----:B------:R0:W5:Y:S02]  /*0300*/  LDG.E R16, desc[UR10][R26.64] ;  /* 0x0000000a1a107981 */ /* 0x000164000c1e1900 */
[----:B0-----:R-:W-:Y:S01]  /*0310*/  IMAD.WIDE.U32 R26, R11, 0x4, R24 ;  /* 0x000000040b1a7825 */ /* 0x001fe200078e0018 */
[----:B--2---:R-:W-:Y:S02]  /*0320*/  ISETP.NE.AND P1, PT, R18, 0x1, PT ;  /* 0x000000011200780c */ /* 0x004fe40003f25270 */
[----:B---3--:R-:W-:Y:S02]  /*0330*/  ISETP.NE.AND P0, PT, R20, 0x1, PT ;  /* 0x000000011400780c */ /* 0x008fe40003f05270 */
[----:B------:R-:W-:-:S09]  /*0340*/  IADD3 R20, PT, PT, R14, 0x1, RZ ;  /* 0x000000010e147810 */ /* 0x000fd20007ffe0ff */
[----:B------:R-:W-:Y:S02]  /*0350*/  @P1 IMAD.MOV R20, RZ, RZ, R14 ;  /* 0x000000ffff141224 */ /* 0x000fe400078e020e */
[----:B------:R0:W2:Y:S01]  /*0360*/  LDG.E R14, desc[UR10][R28.64] ;  /* 0x0000000a1c0e7981 */ /* 0x0000a2000c1e1900 */
[----:B----4-:R-:W-:Y:S02]  /*0370*/  ISETP.NE.AND P1, PT, R22, 0x1, PT ;  /* 0x000000011600780c */ /* 0x010fe40003f25270 */
[----:B------:R-:W-:Y:S01]  /*0380*/  IADD3 R18, PT, PT, R20, 0x1, RZ ;  /* 0x0000000114127810 */ /* 0x000fe20007ffe0ff */
[----:B------:R-:W-:Y:S02]  /*0390*/  @P0 IMAD.MOV R18, RZ, RZ, R20 ;  /* 0x000000ffff120224 */ /* 0x000fe400078e0214 */
[----:B------:R1:W3:Y:S01]  /*03a0*/  LDG.E R20, desc[UR10][R26.64] ;  /* 0x0000000a1a147981 */ /* 0x0002e2000c1e1900 */
[----:B0-----:R-:W-:-:S06]  /*03b0*/  IMAD.WIDE.U32 R28, R13, 0x4, R24 ;  /* 0x000000040d1c7825 */ /* 0x001fcc00078e0018 */
[----:B------:R-:W4:Y:S01]  /*03c0*/  LDG.E R28, desc[UR10][R28.64] ;  /* 0x0000000a1c1c7981 */ /* 0x000f22000c1e1900 */
[----:B-1----:R-:W-:Y:S01]  /*03d0*/  IMAD.WIDE.U32 R26, R15, 0x4, R24 ;  /* 0x000000040f1a7825 */ /* 0x002fe200078e0018 */
[----:B------:R-:W-:-:S03]  /*03e0*/  IADD3 R22, PT, PT, R18, 0x1, RZ ;  /* 0x0000000112167810 */ /* 0x000fc60007ffe0ff */
[----:B------:R-:W-:Y:S02]  /*03f0*/  @P1 IMAD.MOV R22, RZ, RZ, R18 ;  /* 0x000000ffff161224 */ /* 0x000fe400078e0212 */
[----:B------:R0:W4:Y:S01]  /*0400*/  LDG.E R18, desc[UR10][R26.64] ;  /* 0x0000000a1a127981 */ /* 0x000122000c1e1900 */
[----:B-----5:R-:W-:Y:S01]  /*0410*/  ISETP.NE.AND P1, PT, R16, 0x1, PT ;  /* 0x000000011000780c */ /* 0x020fe20003f25270 */
[----:B0-----:R-:W-:Y:S01]  /*0420*/  IMAD.WIDE.U32 R26, R19, 0x4, R24 ;  /* 0x00000004131a7825 */ /* 0x001fe200078e0018 */
[----:B--2---:R-:W-:Y:S02]  /*0430*/  ISETP.NE.AND P0, PT, R14, 0x1, PT ;  /* 0x000000010e00780c */ /* 0x004fe40003f05270 */
[----:B------:R-:W-:-:S09]  /*0440*/  IADD3 R14, PT, PT, R22, 0x1, RZ ;  /* 0x00000001160e7810 */ /* 0x000fd20007ffe0ff */
[----:B------:R-:W-:Y:S01]  /*0450*/  @P1 IMAD.MOV R14, RZ, RZ, R22 ;  /* 0x000000ffff0e1224 */ /* 0x000fe200078e0216 */
[----:B---3--:R-:W-:-:S04]  /*0460*/  ISETP.NE.AND P1, PT, R20, 0x1, PT ;  /* 0x000000011400780c */ /* 0x008fc80003f25270 */
[----:B------:R-:W-:Y:S01]  /*0470*/  IADD3 R16, PT, PT, R14, 0x1, RZ ;  /* 0x000000010e107810 */ /* 0x000fe20007ffe0ff */
[----:B------:R-:W-:Y:S01]  /*0480*/  @P0 IMAD.MOV R16, RZ, RZ, R14 ;  /* 0x000000ffff100224 */ /* 0x000fe200078e020e */
[----:B----4-:R-:W-:Y:S01]  /*0490*/  ISETP.NE.AND P0, PT, R28, 0x1, PT ;  /* 0x000000011c00780c */ /* 0x010fe20003f05270 */
[----:B------:R-:W-:-:S03]  /*04a0*/  IMAD.WIDE.U32 R28, R17, 0x4, R24 ;  /* 0x00000004111c7825 */ /* 0x000fc600078e0018 */
[----:B------:R-:W-:-:S03]  /*04b0*/  IADD3 R20, PT, PT, R16, 0x1, RZ ;  /* 0x0000000110147810 */ /* 0x000fc60007ffe0ff */
[----:B------:R-:W-:Y:S02]  /*04c0*/  @P1 IMAD.MOV R20, RZ, RZ, R16 ;  /* 0x000000ffff141224 */ /* 0x000fe400078e0210 */
[----:B------:R-:W2:Y:S03]  /*04d0*/  LDG.E R16, desc[UR10][R28.64] ;  /* 0x0000000a1c107981 */ /* 0x000ea6000c1e1900 */
[----:B------:R-:W-:Y:S01]  /*04e0*/  IADD3 R14, PT, PT, R20, 0x1, RZ ;  /* 0x00000001140e7810 */ /* 0x000fe20007ffe0ff */
[----:B------:R-:W-:Y:S02]  /*04f0*/  @P0 IMAD.MOV R14, RZ, RZ, R20 ;  /* 0x000000ffff0e0224 */ /* 0x000fe400078e0214 */
[----:B------:R0:W3:Y:S02]  /*0500*/  LDG.E R20, desc[UR10][R26.64] ;  /* 0x0000000a1a147981 */ /* 0x0000e4000c1e1900 */
[----:B0-----:R-:W-:-:S05]  /*0510*/  IMAD.WIDE.U32 R26, R21, 0x4, R24 ;  /* 0x00000004151a7825 */ /* 0x001fca00078e0018 */
[----:B------:R0:W4:Y:S01]  /*0520*/  LDG.E R22, desc[UR10][R26.64] ;  /* 0x0000000a1a167981 */ /* 0x000122000c1e1900 */
[----:B------:R-:W-:Y:S01]  /*0530*/  IMAD.WIDE.U32 R28, R23, 0x4, R24 ;  /* 0x00000004171c7825 */ /* 0x000fe200078e0018 */
[----:B------:R-:W-:-:S04]  /*0540*/  ISETP.NE.AND P1, PT, R18, 0x1, PT ;  /* 0x000000011200780c */ /* 0x000fc80003f25270 */
[----:B------:R1:W5:Y:S01]  /*0550*/  LDG.E R18, desc[UR10][R28.64] ;  /* 0x0000000a1c127981 */ /* 0x000362000c1e1900 */
[----:B0-----:R-:W-:-:S04]  /*0560*/  IMAD.WIDE.U32 R26, R2, 0x4, R24 ;  /* 0x00000004021a7825 */ /* 0x001fc800078e0018 */
[----:B-1----:R-:W-:Y:S01]  /*0570*/  IMAD.WIDE.U32 R28, R4, 0x4, R24 ;  /* 0x00000004041c7825 */ /* 0x002fe200078e0018 */
[----:B--2---:R-:W-:Y:S02]  /*0580*/  ISETP.NE.AND P0, PT, R16, 0x1, PT ;  /* 0x000000011000780c */ /* 0x004fe40003f05270 */
[----:B------:R-:W-:Y:S01]  /*0590*/  IADD3 R16, PT, PT, R14, 0x1, RZ ;  /* 0x000000010e107810 */ /* 0x000fe20007ffe0ff */
[----:B------:R-:W-:Y:S02]  /*05a0*/  @P1 IMAD.MOV R16, RZ, RZ, R14 ;  /* 0x000000ffff101224 */ /* 0x000fe400078e020e */
[----:B------:R0:W2:Y:S01]  /*05b0*/  LDG.E R14, desc[UR10][R26.64] ;  /* 0x0000000a1a0e7981 */ /* 0x0000a2000c1e1900 */
[----:B---3--:R-:W-:Y:S02]  /*05c0*/  ISETP.NE.AND P1, PT, R20, 0x1, PT ;  /* 0x000000011400780c */ /* 0x008fe40003f25270 */
[----:B------:R-:W-:-:S05]  /*05d0*/  IADD3 R20, PT, PT, R16, 0x1, RZ ;  /* 0x0000000110147810 */ /* 0x000fca0007ffe0ff */
[----:B------:R-:W-:Y:S01]  /*05e0*/  @P0 IMAD.MOV R20, RZ, RZ, R16 ;  /* 0x000000ffff140224 */ /* 0x000fe200078e0210 */
[----:B----4-:R-:W-:-:S04]  /*05f0*/  ISETP.NE.AND P0, PT, R22, 0x1, PT ;  /* 0x000000011600780c */ /* 0x010fc80003f05270 */
[----:B------:R-:W-:Y:S01]  /*0600*/  IADD3 R22, PT, PT, R20, 0x1, RZ ;  /* 0x0000000114167810 */ /* 0x000fe20007ffe0ff */
[----:B------:R-:W-:Y:S02]  /*0610*/  @P1 IMAD.MOV R22, RZ, RZ, R20 ;  /* 0x000000ffff161224 */ /* 0x000fe400078e0214 */
[----:B------:R1:W3:Y:S01]  /*0620*/  LDG.E R20, desc[UR10][R28.64] ;  /* 0x0000000a1c147981 */ /* 0x0002e2000c1e1900 */
[----:B0-----:R-:W-:Y:S02]  /*0630*/  IMAD.WIDE.U32 R26, R6, 0x4, R24 ;  /* 0x00000004061a7825 */ /* 0x001fe400078e0018 */
[----:B------:R-:W-:-:S03]  /*0640*/  IADD3 R16, PT, PT, R22, 0x1, RZ ;  /* 0x0000000116107810 */ /* 0x000fc60007ffe0ff */
[----:B------:R-:W-:Y:S02]  /*0650*/  @P0 IMAD.MOV R16, RZ, RZ, R22 ;  /* 0x000000ffff100224 */ /* 0x000fe400078e0216 */
[----:B------:R-:W4:Y:S01]  /*0660*/  LDG.E R22, desc[UR10][R26.64] ;  /* 0x0000000a1a167981 */ /* 0x000f22000c1e1900 */
[----:B-1----:R-:W-:Y:S01]  /*0670*/  IMAD.WIDE.U32 R28, R8, 0x4, R24 ;  /* 0x00000004081c7825 */ /* 0x002fe200078e0018 */
[----:B-----5:R-:W-:-:S04]  /*0680*/  ISETP.NE.AND P0, PT, R18, 0x1, PT ;  /* 0x000000011200780c */ /* 0x020fc80003f05270 */
[----:B------:R-:W5:Y:S01]  /*0690*/  LDG.E R18, desc[UR10][R28.64] ;  /* 0x0000000a1c127981 */ /* 0x000f62000c1e1900 */
[----:B------:R-:W-:-:S04]  /*06a0*/  UIADD3 UR8, UPT, UPT, UR8, 0x10, URZ ;  /* 0x0000001008087890 */ /* 0x000fc8000fffe0ff */
[----:B------:R-:W-:Y:S01]  /*06b0*/  UISETP.NE.AND UP1, UPT, UR8, URZ, UPT ;  /* 0x000000ff0800728c */ /* 0x000fe2000bf25270 */
[C---:B------:R-:W-:Y:S01]  /*06c0*/  IMAD R5, R0.reuse, 0x10, R5 ;  /* 0x0000001000057824 */ /* 0x040fe200078e0205 */
[C---:B------:R-:W-:Y:S01]  /*06d0*/  LEA R7, R0.reuse, R7, 0x4 ;  /* 0x0000000700077211 */ /* 0x040fe200078e20ff */
        /* <DEDUP_REMOVED lines=12> */
[----:B------:R-:W-:-:S02]  /*07a0*/  IMAD R6, R0, 0x10, R6 ;  /* 0x0000001000067824 */ /* 0x000fc400078e0206 */
[----:B------:R-:W-:Y:S01]  /*07b0*/  IMAD R10, R0, 0x10, R10 ;  /* 0x00000010000a7824 */ /* 0x000fe200078e020a */
[----:B--2---:R-:W-:Y:S02]  /*07c0*/  ISETP.NE.AND P1, PT, R14, 0x1, PT ;  /* 0x000000010e00780c */ /* 0x004fe40003f25270 */
[----:B------:R-:W-:Y:S01]  /*07d0*/  IADD3 R14, PT, PT, R16, 0x1, RZ ;  /* 0x00000001100e7810 */ /* 0x000fe20007ffe0ff */
[----:B------:R-:W-:-:S05]  /*07e0*/  @P0 IMAD.MOV R14, RZ, RZ, R16 ;  /* 0x000000ffff0e0224 */ /* 0x000fca00078e0210 */
[----:B------:R-:W-:-:S05]  /*07f0*/  IADD3 R16, PT, PT, R14, 0x1, RZ ;  /* 0x000000010e107810 */ /* 0x000fca0007ffe0ff */
[----:B------:R-:W-:Y:S01]  /*0800*/  @P1 IMAD.MOV R16, RZ, RZ, R14 ;  /* 0x000000ffff101224 */ /* 0x000fe200078e020e */
[----:B---3--:R-:W-:-:S04]  /*0810*/  ISETP.NE.AND P0, PT, R20, 0x1, PT ;  /* 0x000000011400780c */ /* 0x008fc80003f05270 */
[----:B------:R-:W-:Y:S02]  /*0820*/  IADD3 R14, PT, PT, R16, 0x1, RZ ;  /* 0x00000001100e7810 */ /* 0x000fe40007ffe0ff */
[----:B----4-:R-:W-:-:S07]  /*0830*/  ISETP.NE.AND P1, PT, R22, 0x1, PT ;  /* 0x000000011600780c */ /* 0x010fce0003f25270 */
[----:B------:R-:W-:Y:S01]  /*0840*/  @P0 IMAD.MOV R14, RZ, RZ, R16 ;  /* 0x000000ffff0e0224 */ /* 0x000fe200078e0210 */
[----:B-----5:R-:W-:-:S04]  /*0850*/  ISETP.NE.AND P0, PT, R18, 0x1, PT ;  /* 0x000000011200780c */ /* 0x020fc80003f05270 */
[----:B------:R-:W-:Y:S01]  /*0860*/  IADD3 R16, PT, PT, R14, 0x1, RZ ;  /* 0x000000010e107810 */ /* 0x000fe20007ffe0ff */
[----:B------:R-:W-:-:S05]  /*0870*/  @P1 IMAD.MOV R16, RZ, RZ, R14 ;  /* 0x000000ffff101224 */ /* 0x000fca00078e020e */
[----:B------:R-:W-:-:S03]  /*0880*/  IADD3 R14, PT, PT, R16, 0x1, RZ ;  /* 0x00000001100e7810 */ /* 0x000fc60007ffe0ff */
[----:B------:R-:W-:Y:S01]  /*0890*/  @P0 IADD3 R14, PT, PT, R16, RZ, RZ ;  /* 0x000000ff100e0210 */ /* 0x000fe20007ffe0ff */
[----:B------:R-:W-:Y:S06]  /*08a0*/  BRA.U UP1, `(.L_x_19) ;  /* 0xfffffff901747547 */ /* 0x000fec000b83ffff */
.L_x_18:
[----:B------:R-:W-:Y:S05]  /*08b0*/  BRA.U !UP0, `(.L_x_17) ;  /* 0x00000005088c7547 */ /* 0x000fea000b800000 */
[----:B------:R-:W-:Y:S02]  /*08c0*/  UISETP.GE.U32.AND UP0, UPT, UR7, 0x8, UPT ;  /* 0x000000080700788c */ /* 0x000fe4000bf06070 */
[----:B------:R-:W-:-:S04]  /*08d0*/  ULOP3.LUT UR8, UR6, 0x7, URZ, 0xc0, !UPT ;  /* 0x0000000706087892 */ /* 0x000fc8000f8ec0ff */
[----:B------:R-:W-:-:S03]  /*08e0*/  UISETP.NE.AND UP1, UPT, UR8, URZ, UPT ;  /* 0x000000ff0800728c */ /* 0x000fc6000bf25270 */
[----:B------:R-:W-:Y:S08]  /*08f0*/  BRA.U !UP0, `(.L_x_20) ;  /* 0x0000000108c87547 */ /* 0x000ff0000b800000 */
[----:B------:R-:W0:Y:S01]  /*0900*/  LDC.64 R4, c[0x0][0x380] ;  /* 0x0000e000ff047b82 */ /* 0x000e220000000a00 */
[----:B------:R-:W-:-:S05]  /*0910*/  IMAD R7, R0, UR4, R3 ;  /* 0x0000000400077c24 */ /* 0x000fca000f8e0203 */
[----:B------:R-:W-:-:S04]  /*0920*/  IADD3 R11, PT, PT, R7, R0, RZ ;  /* 0x00000000070b7210 */ /* 0x000fc80007ffe0ff */
[----:B------:R-:W-:Y:S01]  /*0930*/  IADD3 R13, PT, PT, R11, R0, RZ ;  /* 0x000000000b0d7210 */ /* 0x000fe20007ffe0ff */
[----:B0-----:R-:W-:-:S04]  /*0940*/  IMAD.WIDE.U32 R8, R7, 0x4, R4 ;  /* 0x0000000407087825 */ /* 0x001fc800078e0004 */
[--C-:B------:R-:W-:Y:S01]  /*0950*/  IMAD.WIDE.U32 R6, R11, 0x4, R4.reuse ;  /* 0x000000040b067825 */ /* 0x100fe200078e0004 */
[----:B------:R0:W2:Y:S03]  /*0960*/  LDG.E R2, desc[UR10][R8.64] ;  /* 0x0000000a08027981 */ /* 0x0000a6000c1e1900 */
[C---:B------:R-:W-:Y:S02]  /*0970*/  IMAD.WIDE.U32 R10, R13.reuse, 0x4, R4 ;  /* 0x000000040d0a7825 */ /* 0x040fe400078e0004 */
[----:B------:R-:W3:Y:S02]  /*0980*/  LDG.E R6, desc[UR10][R6.64] ;  /* 0x0000000a06067981 */ /* 0x000ee4000c1e1900 */
[----:B------:R-:W-:Y:S02]  /*0990*/  IMAD.IADD R15, R13, 0x1, R0 ;  /* 0x000000010d0f7824 */ /* 0x000fe400078e0200 */
[----:B------:R-:W4:Y:S02]  /*09a0*/  LDG.E R10, desc[UR10][R10.64] ;  /* 0x0000000a0a0a7981 */ /* 0x000f24000c1e1900 */
[C---:B------:R-:W-:Y:S01]  /*09b0*/  IMAD.WIDE.U32 R12, R15.reuse, 0x4, R4 ;  /* 0x000000040f0c7825 */ /* 0x040fe200078e0004 */
[----:B------:R-:W-:-:S05]  /*09c0*/  IADD3 R15, PT, PT, R15, R0, RZ ;  /* 0x000000000f0f7210 */ /* 0x000fca0007ffe0ff */
[----:B------:R-:W5:Y:S01]  /*09d0*/  LDG.E R12, desc[UR10][R12.64] ;  /* 0x0000000a0c0c7981 */ /* 0x000f62000c1e1900 */
[C---:B------:R-:W-:Y:S01]  /*09e0*/  IMAD.WIDE.U32 R16, R15.reuse, 0x4, R4 ;  /* 0x000000040f107825 */ /* 0x040fe200078e0004 */
[----:B------:R-:W-:-:S05]  /*09f0*/  IADD3 R15, PT, PT, R15, R0, RZ ;  /* 0x000000000f0f7210 */ /* 0x000fca0007ffe0ff */
[----:B------:R-:W5:Y:S01]  /*0a00*/  LDG.E R16, desc[UR10][R16.64] ;  /* 0x0000000a10107981 */ /* 0x000f62000c1e1900 */
[----:B0-----:R-:W-:-:S04]  /*0a10*/  IMAD.WIDE.U32 R8, R15, 0x4, R4 ;  /* 0x000000040f087825 */ /* 0x001fc800078e0004 */
[----:B------:R-:W-:Y:S02]  /*0a20*/  IMAD.IADD R15, R15, 0x1, R0 ;  /* 0x000000010f0f7824 */ /* 0x000fe400078e0200 */
[----:B------:R-:W5:Y:S02]  /*0a30*/  LDG.E R8, desc[UR10][R8.64] ;  /* 0x0000000a08087981 */ /* 0x000f64000c1e1900 */
[C---:B------:R-:W-:Y:S01]  /*0a40*/  IMAD.WIDE.U32 R18, R15.reuse, 0x4, R4 ;  /* 0x000000040f127825 */ /* 0x040fe200078e0004 */
[----:B------:R-:W-:-:S05]  /*0a50*/  IADD3 R15, PT, PT, R15, R0, RZ ;  /* 0x000000000f0f7210 */ /* 0x000fca0007ffe0ff */
[----:B------:R-:W5:Y:S01]  /*0a60*/  LDG.E R18, desc[UR10][R18.64] ;  /* 0x0000000a12127981 */ /* 0x000f62000c1e1900 */
[----:B------:R-:W-:-:S06]  /*0a70*/  IMAD.WIDE.U32 R4, R15, 0x4, R4 ;  /* 0x000000040f047825 */ /* 0x000fcc00078e0004 */
[----:B------:R0:W5:Y:S01]  /*0a80*/  LDG.E R4, desc[UR10][R4.64] ;  /* 0x0000000a04047981 */ /* 0x000162000c1e1900 */
[----:B------:R-:W-:Y:S01]  /*0a90*/  UIADD3 UR4, UPT, UPT, UR4, 0x8, URZ ;  /* 0x0000000804047890 */ /* 0x000fe2000fffe0ff */
[----:B--2---:R-:W-:Y:S02]  /*0aa0*/  ISETP.NE.AND P1, PT, R2, 0x1, PT ;  /* 0x000000010200780c */ /* 0x004fe40003f25270 */
[----:B------:R-:W-:Y:S02]  /*0ab0*/  IADD3 R2, PT, PT, R14, 0x1, RZ ;  /* 0x000000010e027810 */ /* 0x000fe40007ffe0ff */
[----:B---3--:R-:W-:-:S09]  /*0ac0*/  ISETP.NE.AND P0, PT, R6, 0x1, PT ;  /* 0x000000010600780c */ /* 0x008fd20003f05270 */
[----:B------:R-:W-:Y:S01]  /*0ad0*/  @P1 IMAD.MOV R2, RZ, RZ, R14 ;  /* 0x000000ffff021224 */ /* 0x000fe200078e020e */
[----:B----4-:R-:W-:-:S04]  /*0ae0*/  ISETP.NE.AND P1, PT, R10, 0x1, PT ;  /* 0x000000010a00780c */ /* 0x010fc80003f25270 */
[C---:B------:R-:W-:Y:S02]  /*0af0*/  IADD3 R6, PT, PT, R2.reuse, 0x1, RZ ;  /* 0x0000000102067810 */ /* 0x040fe40007ffe0ff */
[----:B------:R-:W-:Y:S02]  /*0b00*/  @P0 IADD3 R6, PT, PT, R2, RZ, RZ ;  /* 0x000000ff02060210 */ /* 0x000fe40007ffe0ff */
[----:B-----5:R-:W-:-:S03]  /*0b10*/  ISETP.NE.AND P0, PT, R12, 0x1, PT ;  /* 0x000000010c00780c */ /* 0x020fc60003f05270 */
[C---:B------:R-:W-:Y:S02]  /*0b20*/  VIADD R2, R6.reuse, 0x1 ;  /* 0x0000000106027836 */ /* 0x040fe40000000000 */
[----:B------:R-:W-:Y:S02]  /*0b30*/  @P1 IADD3 R2, PT, PT, R6, RZ, RZ ;  /* 0x000000ff06021210 */ /* 0x000fe40007ffe0ff */
[----:B------:R-:W-:Y:S02]  /*0b40*/  ISETP.NE.AND P1, PT, R16, 0x1, PT ;  /* 0x000000011000780c */ /* 0x000fe40003f25270 */
[----:B0-----:R-:W-:-:S04]  /*0b50*/  IADD3 R5, PT, PT, R2, 0x1, RZ ;  /* 0x0000000102057810 */ /* 0x001fc80007ffe0ff */
[----:B------:R-:W-:Y:S01]  /*0b60*/  @P0 IMAD.MOV R5, RZ, RZ, R2 ;  /* 0x000000ffff050224 */ /* 0x000fe200078e0202 */
[----:B------:R-:W-:-:S04]  /*0b70*/  ISETP.NE.AND P0, PT, R8, 0x1, PT ;  /* 0x000000010800780c */ /* 0x000fc80003f05270 */
[C---:B------:R-:W-:Y:S02]  /*0b80*/  IADD3 R2, PT, PT, R5.reuse, 0x1, RZ ;  /* 0x0000000105027810 */ /* 0x040fe40007ffe0ff */
[----:B------:R-:W-:Y:S02]  /*0b90*/  @P1 IADD3 R2, PT, PT, R5, RZ, RZ ;  /* 0x000000ff05021210 */ /* 0x000fe40007ffe0ff */
[----:B------:R-:W-:-:S03]  /*0ba0*/  ISETP.NE.AND P1, PT, R18, 0x1, PT ;  /* 0x000000011200780c */ /* 0x000fc60003f25270 */
[C---:B------:R-:W-:Y:S02]  /*0bb0*/  VIADD R5, R2.reuse, 0x1 ;  /* 0x0000000102057836 */ /* 0x040fe40000000000 */
[----:B------:R-:W-:Y:S02]  /*0bc0*/  @P0 IADD3 R5, PT, PT, R2, RZ, RZ ;  /* 0x000000ff02050210 */ /* 0x000fe40007ffe0ff */
[----:B------:R-:W-:Y:S02]  /*0bd0*/  ISETP.NE.AND P0, PT, R4, 0x1, PT ;  /* 0x000000010400780c */ /* 0x000fe40003f05270 */
[----:B------:R-:W-:-:S04]  /*0be0*/  IADD3 R2, PT, PT, R5, 0x1, RZ ;  /* 0x0000000105027810 */ /* 0x000fc80007ffe0ff */
[----:B------:R-:W-:-:S05]  /*0bf0*/  @P1 IMAD.MOV R2, RZ, RZ, R5 ;  /* 0x000000ffff021224 */ /* 0x000fca00078e0205 */
[C---:B------:R-:W-:Y:S02]  /*0c00*/  IADD3 R14, PT, PT, R2.reuse, 0x1, RZ ;  /* 0x00000001020e7810 */ /* 0x040fe40007ffe0ff */
[----:B------:R-:W-:-:S07]  /*0c10*/  @P0 IADD3 R14, PT, PT, R2, RZ, RZ ;  /* 0x000000ff020e0210 */ /* 0x000fce0007ffe0ff */
.L_x_20:
[----:B------:R-:W-:Y:S05]  /*0c20*/  BRA.U !UP1, `(.L_x_17) ;  /* 0x0000000109b07547 */ /* 0x000fea000b800000 */
[----:B------:R-:W-:Y:S02]  /*0c30*/  UISETP.GE.U32.AND UP0, UPT, UR8, 0x4, UPT ;  /* 0x000000040800788c */ /* 0x000fe4000bf06070 */
[----:B------:R-:W-:-:S04]  /*0c40*/  ULOP3.LUT UR6, UR6, 0x3, URZ, 0xc0, !UPT ;  /* 0x0000000306067892 */ /* 0x000fc8000f8ec0ff */
[----:B------:R-:W-:-:S03]  /*0c50*/  UISETP.NE.AND UP1, UPT, UR6, URZ, UPT ;  /* 0x000000ff0600728c */ /* 0x000fc6000bf25270 */
[----:B------:R-:W-:Y:S08]  /*0c60*/  BRA.U !UP0, `(.L_x_21) ;  /* 0x0000000108687547 */ /* 0x000ff0000b800000 */
[----:B------:R-:W0:Y:S01]  /*0c70*/  LDC.64 R4, c[0x0][0x380] ;  /* 0x0000e000ff047b82 */ /* 0x000e220000000a00 */
[----:B------:R-:W-:-:S04]  /*0c80*/  IMAD R9, R0, UR4, R3 ;  /* 0x0000000400097c24 */ /* 0x000fc8000f8e0203 */
[----:B------:R-:W-:-:S05]  /*0c90*/  IMAD.IADD R11, R9, 0x1, R0 ;  /* 0x00000001090b7824 */ /* 0x000fca00078e0200 */
[----:B------:R-:W-:Y:S01]  /*0ca0*/  IADD3 R13, PT, PT, R11, R0, RZ ;  /* 0x000000000b0d7210 */ /* 0x000fe20007ffe0ff */
[----:B0-----:R-:W-:-:S04]  /*0cb0*/  IMAD.WIDE.U32 R6, R9, 0x4, R4 ;  /* 0x0000000409067825 */ /* 0x001fc800078e0004 */
[--C-:B------:R-:W-:Y:S02]  /*0cc0*/  IMAD.WIDE.U32 R8, R11, 0x4, R4.reuse ;  /* 0x000000040b087825 */ /* 0x100fe400078e0004 */
[----:B------:R-:W2:Y:S02]  /*0cd0*/  LDG.E R6, desc[UR10][R6.64] ;  /* 0x0000000a06067981 */ /* 0x000ea4000c1e1900 */
[C---:B------:R-:W-:Y:S02]  /*0ce0*/  IMAD.WIDE.U32 R10, R13.reuse, 0x4, R4 ;  /* 0x000000040d0a7825 */ /* 0x040fe400078e0004 */
[----:B------:R-:W3:Y:S01]  /*0cf0*/  LDG.E R8, desc[UR10][R8.64] ;  /* 0x0000000a08087981 */ /* 0x000ee2000c1e1900 */
[----:B------:R-:W-:-:S03]  /*0d00*/  IADD3 R13, PT, PT, R13, R0, RZ ;  /* 0x000000000d0d7210 */ /* 0x000fc60007ffe0ff */
[----:B------:R-:W4:Y:S02]  /*0d10*/  LDG.E R10, desc[UR10][R10.64] ;  /* 0x0000000a0a0a7981 */ /* 0x000f24000c1e1900 */
[----:B------:R-:W-:-:S06]  /*0d20*/  IMAD.WIDE.U32 R4, R13, 0x4, R4 ;  /* 0x000000040d047825 */ /* 0x000fcc00078e0004 */
[----:B------:R-:W5:Y:S01]  /*0d30*/  LDG.E R4, desc[UR10][R4.64] ;  /* 0x0000000a04047981 */ /* 0x000f62000c1e1900 */
[----:B------:R-:W-:Y:S01]  /*0d40*/  VIADD R2, R14, 0x1 ;  /* 0x000000010e027836 */ /* 0x000fe20000000000 */
[----:B------:R-:W-:Y:S01]  /*0d50*/  UIADD3 UR4, UPT, UPT, UR4, 0x4, URZ ;  /* 0x0000000404047890 */ /* 0x000fe2000fffe0ff */
[----:B--2---:R-:W-:Y:S02]  /*0d60*/  ISETP.NE.AND P1, PT, R6, 0x1, PT ;  /* 0x000000010600780c */ /* 0x004fe40003f25270 */
[----:B---3--:R-:W-:-:S11]  /*0d70*/  ISETP.NE.AND P0, PT, R8, 0x1, PT ;  /* 0x000000010800780c */ /* 0x008fd60003f05270 */
[----:B------:R-:W-:Y:S02]  /*0d80*/  @P1 IADD3 R2, PT, PT, R14, RZ, RZ ;  /* 0x000000ff0e021210 */ /* 0x000fe40007ffe0ff */
[----:B----4-:R-:W-:Y:S02]  /*0d90*/  ISETP.NE.AND P1, PT, R10, 0x1, PT ;  /* 0x000000010a00780c */ /* 0x010fe40003f25270 */
[----:B------:R-:W-:Y:S01]  /*0da0*/  IADD3 R6, PT, PT, R2, 0x1, RZ ;  /* 0x0000000102067810 */ /* 0x000fe20007ffe0ff */
[----:B------:R-:W-:Y:S01]  /*0db0*/  @P0 IMAD.MOV R6, RZ, RZ, R2 ;  /* 0x000000ffff060224 */ /* 0x000fe200078e0202 */
[----:B-----5:R-:W-:-:S04]  /*0dc0*/  ISETP.NE.AND P0, PT, R4, 0x1, PT ;  /* 0x000000010400780c */ /* 0x020fc80003f05270 */
[----:B------:R-:W-:-:S05]  /*0dd0*/  IADD3 R2, PT, PT, R6, 0x1, RZ ;  /* 0x0000000106027810 */ /* 0x000fca0007ffe0ff */
[----:B------:R-:W-:-:S05]  /*0de0*/  @P1 IADD3 R2, PT, PT, R6, RZ, RZ ;  /* 0x000000ff06021210 */ /* 0x000fca0007ffe0ff */
[C---:B------:R-:W-:Y:S01]  /*0df0*/  VIADD R14, R2.reuse, 0x1 ;  /* 0x00000001020e7836 */ /* 0x040fe20000000000 */
[----:B------:R-:W-:-:S07]  /*0e00*/  @P0 IADD3 R14, PT, PT, R2, RZ, RZ ;  /* 0x000000ff020e0210 */ /* 0x000fce0007ffe0ff */
.L_x_21:
[----:B------:R-:W-:Y:S05]  /*0e10*/  BRA.U !UP1, `(.L_x_17) ;  /* 0x0000000109347547 */ /* 0x000fea000b800000 */
[----:B------:R-:W0:Y:S01]  /*0e20*/  LDC.64 R6, c[0x0][0x380] ;  /* 0x0000e000ff067b82 */ /* 0x000e220000000a00 */
[----:B------:R-:W-:Y:S01]  /*0e30*/  IMAD R9, R0, UR4, R3 ;  /* 0x0000000400097c24 */ /* 0x000fe2000f8e0203 */
[----:B------:R-:W-:-:S12]  /*0e40*/  UIADD3 UR6, UPT, UPT, -UR6, URZ, URZ ;  /* 0x000000ff06067290 */ /* 0x000fd8000fffe1ff */
.L_x_22:
[----:B0-----:R-:W-:-:S06]  /*0e50*/  IMAD.WIDE.U32 R4, R9, 0x4, R6 ;  /* 0x0000000409047825 */ /* 0x001fcc00078e0006 */
[----:B------:R-:W2:Y:S01]  /*0e60*/  LDG.E R4, desc[UR10][R4.64] ;  /* 0x0000000a04047981 */ /* 0x000ea2000c1e1900 */
[----:B------:R-:W-:Y:S01]  /*0e70*/  UIADD3 UR6, UPT, UPT, UR6, 0x1, URZ ;  /* 0x0000000106067890 */ /* 0x000fe2000fffe0ff */
[----:B------:R-:W-:Y:S02]  /*0e80*/  IADD3 R2, PT, PT, R14, 0x1, RZ ;  /* 0x000000010e027810 */ /* 0x000fe40007ffe0ff */
[----:B------:R-:W-:Y:S01]  /*0e90*/  IADD3 R9, PT, PT, R9, R0, RZ ;  /* 0x0000000009097210 */ /* 0x000fe20007ffe0ff */
[----:B------:R-:W-:Y:S01]  /*0ea0*/  UISETP.NE.AND UP0, UPT, UR6, URZ, UPT ;  /* 0x000000ff0600728c */ /* 0x000fe2000bf05270 */
[----:B--2---:R-:W-:-:S13]  /*0eb0*/  ISETP.NE.AND P0, PT, R4, 0x1, PT ;  /* 0x000000010400780c */ /* 0x004fda0003f05270 */
[----:B------:R-:W-:-:S05]  /*0ec0*/  @P0 IMAD.MOV R2, RZ, RZ, R14 ;  /* 0x000000ffff020224 */ /* 0x000fca00078e020e */
[----:B------:R-:W-:Y:S01]  /*0ed0*/  MOV R14, R2 ;  /* 0x00000002000e7202 */ /* 0x000fe20000000f00 */
[----:B------:R-:W-:Y:S06]  /*0ee0*/  BRA.U UP0, `(.L_x_22) ;  /* 0xfffffffd00d87547 */ /* 0x000fec000b83ffff */
.L_x_17:
[----:B------:R-:W0:Y:S02]  /*0ef0*/  LDC.64 R4, c[0x0][0x390] ;  /* 0x0000e400ff047b82 */ /* 0x000e240000000a00 */
[----:B0-----:R-:W-:-:S05]  /*0f00*/  IMAD.WIDE R2, R3, 0x4, R4 ;  /* 0x0000000403027825 */ /* 0x001fca00078e0204 */
[----:B------:R-:W-:Y:S01]  /*0f10*/  STG.E desc[UR10][R2.64], R14 ;  /* 0x0000000e02007986 */ /* 0x000fe2000c10190a */
[----:B------:R-:W-:Y:S05]  /*0f20*/  EXIT ;  /* 0x000000000000794d */ /* 0x000fea0003800000 */
.L_x_23:
        /* <DEDUP_REMOVED lines=13> */
.L_x_73:


//--------------------- .text._Z23match_minimizers_kernelPKmPKjjPK17GPUMinimizerEntryjPjPfS6_j --------------------------
	.section	.text._Z23match_minimizers_kernelPKmPKjjPK17GPUMinimizerEntryjPjPfS6_j,"ax",@progbits
	.align	128
        .global         _Z23match_minimizers_kernelPKmPKjjPK17GPUMinimizerEntryjPjPfS6_j
        .type           _Z23match_minimizers_kernelPKmPKjjPK17GPUMinimizerEntryjPjPfS6_j,@function
        .size           _Z23match_minimizers_kernelPKmPKjjPK17GPUMinimizerEntryjPjPfS6_j,(.L_x_74 - _Z23match_minimizers_kernelPKmPKjjPK17GPUMinimizerEntryjPjPfS6_j)
        .other          _Z23match_minimizers_kernelPKmPKjjPK17GPUMinimizerEntryjPjPfS6_j,@"STO_CUDA_ENTRY STV_DEFAULT"
_Z23match_minimizers_kernelPKmPKjjPK17GPUMinimizerEntryjPjPfS6_j:
.text._Z23match_minimizers_kernelPKmPKjjPK17GPUMinimizerEntryjPjPfS6_j:
[----:B------:R-:W-:Y:S01]  /*0000*/  LDC R1, c[0x0][0x37c] ;  /* 0x0000df00ff017b82 */ /* 0x000fe20000000800 */
[----:B------:R-:W0:Y:S07]  /*0010*/  S2R R0, SR_TID.X ;  /* 0x0000000000007919 */ /* 0x000e2e0000002100 */
[----:B------:R-:W0:Y:S01]  /*0020*/  S2UR UR4, SR_CTAID.X ;  /* 0x00000000000479c3 */ /* 0x000e220000002500 */
[----:B------:R-:W1:Y:S07]  /*0030*/  LDCU UR5, c[0x0][0x390] ;  /* 0x00007200ff0577ac */ /* 0x000e6e0008000800 */
[----:B------:R-:W0:Y:S02]  /*0040*/  LDC R3, c[0x0][0x360] ;  /* 0x0000d800ff037b82 */ /* 0x000e240000000800 */
[----:B0-----:R-:W-:-:S05]  /*0050*/  IMAD R3, R3, UR4, R0 ;  /* 0x0000000403037c24 */ /* 0x001fca000f8e0200 */
[----:B-1----:R-:W-:-:S13]  /*0060*/  ISETP.GE.U32.AND P0, PT, R3, UR5, PT ;  /* 0x0000000503007c0c */ /* 0x002fda000bf06070 */
[----:B------:R-:W-:Y:S05]  /*0070*/  @P0 EXIT ;  /* 0x000000000000094d */ /* 0x000fea0003800000 */
[----:B------:R-:W0:Y:S02]  /*0080*/  LDCU UR4, c[0x0][0x3a0] ;  /* 0x00007400ff0477ac */ /* 0x000e240008000800 */
[----:B0-----:R-:W-:-:S06]  /*0090*/  UIADD3 UR4, UPT, UPT, UR4, -0x1, URZ ;  /* 0xffffffff04047890 */ /* 0x001fcc000fffe0ff */
[----:B------:R-:W-:-:S13]  /*00a0*/  ISETP.LE.AND P0, PT, RZ, UR4, PT ;  /* 0x00000004ff007c0c */ /* 0x000fda000bf03270 */
[----:B------:R-:W-:Y:S05]  /*00b0*/  @!P0 EXIT ;  /* 0x000000000000894d */ /* 0x000fea0003800000 */
[----:B------:R-:W0:Y:S01]  /*00c0*/  LDC.64 R4, c[0x0][0x380] ;  /* 0x0000e000ff047b82 */ /* 0x000e220000000a00 */
[----:B------:R-:W1:Y:S07]  /*00d0*/  LDCU.64 UR6, c[0x0][0x358] ;  /* 0x00006b00ff0677ac */ /* 0x000e6e0008000a00 */
[----:B------:R-:W2:Y:S01]  /*00e0*/  LDC.64 R6, c[0x0][0x398] ;  /* 0x0000e600ff067b82 */ /* 0x000ea20000000a00 */
[----:B0-----:R-:W-:-:S06]  /*00f0*/  IMAD.WIDE R4, R3, 0x8, R4 ;  /* 0x0000000803047825 */ /* 0x001fcc00078e0204 */
[----:B-1----:R-:W5:Y:S01]  /*0100*/  LDG.E.64 R4, desc[UR6][R4.64] ;  /* 0x0000000604047981 */ /* 0x002f62000c1e1b00 */
[----:B------:R-:W-:Y:S01]  /*0110*/  BSSY.RECONVERGENT B0, `(.L_x_24) ;  /* 0x0000014000007945 */ /* 0x000fe20003800200 */
[----:B------:R-:W-:Y:S02]  /*0120*/  IMAD.U32 R0, RZ, RZ, UR4 ;  /* 0x00000004ff007e24 */ /* 0x000fe4000f8e00ff */
[----:B--2---:R-:W-:-:S07]  /*0130*/  IMAD.MOV.U32 R2, RZ, RZ, RZ ;  /* 0x000000ffff027224 */ /* 0x004fce00078e00ff */
.L_x_26:
[----:B------:R-:W-:-:S05]  /*0140*/  MOV R13, R0 ;  /* 0x00000000000d7202 */ /* 0x000fca0000000f00 */
[----:B------:R-:W-:-:S05]  /*0150*/  IMAD.IADD R0, R13, 0x1, -R2 ;  /* 0x000000010d007824 */ /* 0x000fca00078e0a02 */
[----:B------:R-:W-:-:S04]  /*0160*/  LEA.HI R0, R0, R0, RZ, 0x1 ;  /* 0x0000000000007211 */ /* 0x000fc800078f08ff */
[----:B------:R-:W-:-:S05]  /*0170*/  LEA.HI.SX32 R0, R0, R2, 0x1f ;  /* 0x0000000200007211 */ /* 0x000fca00078ffaff */
[----:B------:R-:W-:-:S05]  /*0180*/  IMAD.WIDE R8, R0, 0x10, R6 ;  /* 0x0000001000087825 */ /* 0x000fca00078e0206 */
[----:B------:R-:W2:Y:S02]  /*0190*/  LDG.E.64 R10, desc[UR6][R8.64] ;  /* 0x00000006080a7981 */ /* 0x000ea4000c1e1b00 */
[----:B--2--5:R-:W-:-:S04]  /*01a0*/  ISETP.NE.U32.AND P0, PT, R10, R4, PT ;  /* 0x000000040a00720c */ /* 0x024fc80003f05070 */
[----:B------:R-:W-:-:S13]  /*01b0*/  ISETP.NE.AND.EX P0, PT, R11, R5, PT, P0 ;  /* 0x000000050b00720c */ /* 0x000fda0003f05300 */
[----:B------:R-:W-:Y:S05]  /*01c0*/  @!P0 BRA `(.L_x_25) ;  /* 0x0000000000208947 */ /* 0x000fea0003800000 */
[----:B------:R-:W-:-:S04]  /*01d0*/  ISETP.GE.U32.AND P0, PT, R10, R4, PT ;  /* 0x000000040a00720c */ /* 0x000fc80003f06070 */
[----:B------:R-:W-:-:S13]  /*01e0*/  ISETP.GE.U32.AND.EX P0, PT, R11, R5, PT, P0 ;  /* 0x000000050b00720c */ /* 0x000fda0003f06100 */
[C---:B------:R-:W-:Y:S01]  /*01f0*/  @P0 VIADD R13, R0.reuse, 0xffffffff ;  /* 0xffffffff000d0836 */ /* 0x040fe20000000000 */
[----:B------:R-:W-:-:S04]  /*0200*/  @!P0 IADD3 R2, PT, PT, R0, 0x1, RZ ;  /* 0x0000000100028810 */ /* 0x000fc80007ffe0ff */
[-C--:B------:R-:W-:Y:S02]  /*0210*/  ISETP.GT.AND P0, PT, R2, R13.reuse, PT ;  /* 0x0000000d0200720c */ /* 0x080fe40003f04270 */
[----:B------:R-:W-:-:S11]  /*0220*/  MOV R0, R13 ;  /* 0x0000000d00007202 */ /* 0x000fd60000000f00 */
[----:B------:R-:W-:Y:S05]  /*0230*/  @!P0 BRA `(.L_x_26) ;  /* 0xfffffffc00c08947 */ /* 0x000fea000383ffff */
[----:B------:R-:W-:Y:S05]  /*0240*/  EXIT ;  /* 0x000000000000794d */ /* 0x000fea0003800000 */
.L_x_25:
[----:B------:R-:W-:Y:S05]  /*0250*/  BSYNC.RECONVERGENT B0 ;  /* 0x0000000000007941 */ /* 0x000fea0003800200 */
.L_x_24:
[----:B------:R-:W2:Y:S01]  /*0260*/  LDG.E.64 R16, desc[UR6][R8.64+0x8] ;  /* 0x0000080608107981 */ /* 0x000ea2000c1e1b00 */
[----:B------:R-:W2:Y:S01]  /*0270*/  LDC R13, c[0x0][0x3c0] ;  /* 0x0000f000ff0d7b82 */ /* 0x000ea20000000800 */
[----:B------:R-:W-:Y:S01]  /*0280*/  BSSY.RECONVERGENT B0, `(.L_x_27) ;  /* 0x000000f000007945 */ /* 0x000fe20003800200 */
[----:B------:R-:W-:Y:S02]  /*0290*/  ISETP.GE.AND P1, PT, R0, 0x1, PT ;  /* 0x000000010000780c */ /* 0x000fe40003f26270 */
[----:B--2---:R-:W-:-:S13]  /*02a0*/  ISETP.GE.U32.AND P0, PT, R16, R13, PT ;  /* 0x0000000d1000720c */ /* 0x004fda0003f06070 */
[----:B------:R-:W-:Y:S05]  /*02b0*/  @P0 BRA `(.L_x_28) ;  /* 0x00000000002c0947 */ /* 0x000fea0003800000 */
[----:B------:R-:W0:Y:S01]  /*02c0*/  LDC.64 R6, c[0x0][0x3a8] ;  /* 0x0000ea00ff067b82 */ /* 0x000e220000000a00 */
[----:B------:R-:W-:-:S07]  /*02d0*/  IMAD.MOV.U32 R15, RZ, RZ, 0x1 ;  /* 0x00000001ff0f7424 */ /* 0x000fce00078e00ff */
[----:B------:R-:W1:Y:S08]  /*02e0*/  LDC.64 R8, c[0x0][0x3b0] ;  /* 0x0000ec00ff087b82 */ /* 0x000e700000000a00 */
[----:B------:R-:W2:Y:S01]  /*02f0*/  LDC.64 R10, c[0x0][0x3b8] ;  /* 0x0000ee00ff0a7b82 */ /* 0x000ea20000000a00 */
[----:B------:R-:W-:Y:S02]  /*0300*/  IMAD R13, R3, R13, R16 ;  /* 0x0000000d030d7224 */ /* 0x000fe400078e0210 */
[----:B0-----:R-:W-:-:S05]  /*0310*/  IMAD.WIDE.U32 R6, R16, 0x4, R6 ;  /* 0x0000000410067825 */ /* 0x001fca00078e0006 */
[----:B------:R0:W-:Y:S01]  /*0320*/  REDG.E.ADD.STRONG.GPU desc[UR6][R6.64], R15 ;  /* 0x0000000f0600798e */ /* 0x0001e2000c12e106 */
[----:B-1----:R-:W-:-:S05]  /*0330*/  IMAD.WIDE.U32 R8, R16, 0x4, R8 ;  /* 0x0000000410087825 */ /* 0x002fca00078e0008 */
[----:B------:R0:W-:Y:S01]  /*0340*/  REDG.E.ADD.F32.FTZ.RN.STRONG.GPU desc[UR6][R8.64], R17 ;  /* 0x00000011080079a6 */ /* 0x0001e2000c12f306 */
[----:B--2---:R-:W-:-:S05]  /*0350*/  IMAD.WIDE.U32 R10, R13, 0x4, R10 ;  /* 0x000000040d0a7825 */ /* 0x004fca00078e000a */
[----:B------:R0:W-:Y:S02]  /*0360*/  STG.E desc[UR6][R10.64], R15 ;  /* 0x0000000f0a007986 */ /* 0x0001e4000c101906 */
.L_x_28:
[----:B------:R-:W-:Y:S05]  /*0370*/  BSYNC.RECONVERGENT B0 ;  /* 0x0000000000007941 */ /* 0x000fea0003800200 */
.L_x_27:
[----:B------:R-:W-:Y:S04]  /*0380*/  BSSY.RECONVERGENT B0, `(.L_x_29) ;  /* 0x000001e000007945 */ /* 0x000fe80003800200 */
[----:B------:R-:W-:Y:S05]  /*0390*/  @!P1 BRA `(.L_x_30) ;  /* 0x0000000000709947 */ /* 0x000fea0003800000 */
[----:B------:R-:W1:Y:S01]  /*03a0*/  LDC R25, c[0x0][0x3c0] ;  /* 0x0000f000ff197b82 */ /* 0x000e620000000800 */
[----:B------:R-:W-:-:S07]  /*03b0*/  MOV R2, R0 ;  /* 0x0000000000027202 */ /* 0x000fce0000000f00 */
[----:B------:R-:W2:Y:S08]  /*03c0*/  LDC.64 R12, c[0x0][0x398] ;  /* 0x0000e600ff0c7b82 */ /* 0x000eb00000000a00 */
[----:B0-----:R-:W0:Y:S08]  /*03d0*/  LDC.64 R10, c[0x0][0x3a8] ;  /* 0x0000ea00ff0a7b82 */ /* 0x001e300000000a00 */
[----:B------:R-:W3:Y:S08]  /*03e0*/  LDC.64 R8, c[0x0][0x3b0] ;  /* 0x0000ec00ff087b82 */ /* 0x000ef00000000a00 */
[----:B------:R-:W4:Y:S02]  /*03f0*/  LDC.64 R6, c[0x0][0x3b8] ;  /* 0x0000ee00ff067b82 */ /* 0x000f240000000a00 */
.L_x_33:
[----:B------:R-:W-:-:S04]  /*0400*/  VIADD R21, R2, 0xffffffff ;  /* 0xffffffff02157836 */ /* 0x000fc80000000000 */
[----:B-12---:R-:W-:-:S05]  /*0410*/  IMAD.WIDE.U32 R16, R21, 0x10, R12 ;  /* 0x0000001015107825 */ /* 0x006fca00078e000c */
[----:B------:R-:W2:Y:S02]  /*0420*/  LDG.E.64 R14, desc[UR6][R16.64] ;  /* 0x00000006100e7981 */ /* 0x000ea4000c1e1b00 */
[----:B--2---:R-:W-:-:S04]  /*0430*/  ISETP.NE.U32.AND P0, PT, R14, R4, PT ;  /* 0x000000040e00720c */ /* 0x004fc80003f05070 */
[----:B------:R-:W-:-:S13]  /*0440*/  ISETP.NE.AND.EX P0, PT, R15, R5, PT, P0 ;  /* 0x000000050f00720c */ /* 0x000fda0003f05300 */
[----:B------:R-:W-:Y:S05]  /*0450*/  @P0 BRA `(.L_x_30) ;  /* 0x0000000000400947 */ /* 0x000fea0003800000 */
[----:B------:R-:W1:Y:S01]  /*0460*/  LDG.E.64 R22, desc[UR6][R16.64+0x8] ;  /* 0x0000080610167981 */ /* 0x000e62000c1e1b00 */
[----:B------:R-:W-:Y:S01]  /*0470*/  BSSY.RECONVERGENT B1, `(.L_x_31) ;  /* 0x000000b000017945 */ /* 0x000fe20003800200 */
[----:B-1----:R-:W-:-:S13]  /*0480*/  ISETP.GE.U32.AND P0, PT, R22, R25, PT ;  /* 0x000000191600720c */ /* 0x002fda0003f06070 */
[----:B------:R-:W-:Y:S05]  /*0490*/  @P0 BRA `(.L_x_32) ;  /* 0x0000000000200947 */ /* 0x000fea0003800000 */
[----:B------:R-:W-:Y:S02]  /*04a0*/  HFMA2 R27, -RZ, RZ, 0, 5.9604644775390625e-08 ;  /* 0x00000001ff1b7431 */ /* 0x000fe400000001ff */
[----:B------:R-:W-:Y:S02]  /*04b0*/  IMAD R19, R3, R25, R22 ;  /* 0x0000001903137224 */ /* 0x000fe400078e0216 */
[----:B0-----:R-:W-:-:S04]  /*04c0*/  IMAD.WIDE.U32 R14, R22, 0x4, R10 ;  /* 0x00000004160e7825 */ /* 0x001fc800078e000a */
[----:B---3--:R-:W-:Y:S01]  /*04d0*/  IMAD.WIDE.U32 R16, R22, 0x4, R8 ;  /* 0x0000000416107825 */ /* 0x008fe200078e0008 */
[----:B------:R1:W-:Y:S03]  /*04e0*/  REDG.E.ADD.STRONG.GPU desc[UR6][R14.64], R27 ;  /* 0x0000001b0e00798e */ /* 0x0003e6000c12e106 */
[----:B----4-:R-:W-:Y:S01]  /*04f0*/  IMAD.WIDE.U32 R18, R19, 0x4, R6 ;  /* 0x0000000413127825 */ /* 0x010fe200078e0006 */
[----:B------:R1:W-:Y:S04]  /*0500*/  REDG.E.ADD.F32.FTZ.RN.STRONG.GPU desc[UR6][R16.64], R23 ;  /* 0x00000017100079a6 */ /* 0x0003e8000c12f306 */
[----:B------:R1:W-:Y:S02]  /*0510*/  STG.E desc[UR6][R18.64], R27 ;  /* 0x0000001b12007986 */ /* 0x0003e4000c101906 */
.L_x_32:
[----:B------:R-:W-:Y:S05]  /*0520*/  BSYNC.RECONVERGENT B1 ;  /* 0x0000000000017941 */ /* 0x000fea0003800200 */
.L_x_31:
[----:B------:R-:W-:Y:S01]  /*0530*/  ISETP.GT.U32.AND P0, PT, R2, 0x1, PT ;  /* 0x000000010200780c */ /* 0x000fe20003f04070 */
[----:B------:R-:W-:-:S12]  /*0540*/  IMAD.MOV.U32 R2, RZ, RZ, R21 ;  /* 0x000000ffff027224 */ /* 0x000fd800078e0015 */
[----:B------:R-:W-:Y:S05]  /*0550*/  @P0 BRA `(.L_x_33) ;  /* 0xfffffffc00a80947 */ /* 0x000fea000383ffff */
.L_x_30:
[----:B------:R-:W-:Y:S05]  /*0560*/  BSYNC.RECONVERGENT B0 ;  /* 0x0000000000007941 */ /* 0x000fea0003800200 */
.L_x_29:
[----:B------:R-:W2:Y:S01]  /*0570*/  LDCU UR4, c[0x0][0x3a0] ;  /* 0x00007400ff0477ac */ /* 0x000ea20008000800 */
[----:B------:R-:W-:-:S04]  /*0580*/  IADD3 R21, PT, PT, R0, 0x1, RZ ;  /* 0x0000000100157810 */ /* 0x000fc80007ffe0ff */
[----:B--2---:R-:W-:-:S13]  /*0590*/  ISETP.GE.U32.AND P0, PT, R21, UR4, PT ;  /* 0x0000000415007c0c */ /* 0x004fda000bf06070 */
[----:B------:R-:W-:Y:S05]  /*05a0*/  @P0 EXIT ;  /* 0x000000000000094d */ /* 0x000fea0003800000 */
[----:B-1----:R-:W1:Y:S08]  /*05b0*/  LDC R25, c[0x0][0x3c0] ;  /* 0x0000f000ff197b82 */ /* 0x002e700000000800 */
[----:B------:R-:W2:Y:S08]  /*05c0*/  LDC.64 R12, c[0x0][0x398] ;  /* 0x0000e600ff0c7b82 */ /* 0x000eb00000000a00 */
[----:B0-----:R-:W0:Y:S08]  /*05d0*/  LDC.64 R10, c[0x0][0x3a8] ;  /* 0x0000ea00ff0a7b82 */ /* 0x001e300000000a00 */
[----:B---3--:R-:W3:Y:S08]  /*05e0*/  LDC.64 R8, c[0x0][0x3b0] ;  /* 0x0000ec00ff087b82 */ /* 0x008ef00000000a00 */
[----:B----4-:R-:W4:Y:S02]  /*05f0*/  LDC.64 R6, c[0x0][0x3b8] ;  /* 0x0000ee00ff067b82 */ /* 0x010f240000000a00 */
.L_x_36:
[C---:B-12---:R-:W-:Y:S01]  /*0600*/  IMAD.WIDE R16, R21.reuse, 0x10, R12 ;  /* 0x0000001015107825 */ /* 0x046fe200078e020c */
[----:B------:R-:W2:Y:S04]  /*0610*/  LDCU UR4, c[0x0][0x3a0] ;  /* 0x00007400ff0477ac */ /* 0x000ea80008000800 */
[----:B------:R-:W5:Y:S01]  /*0620*/  LDG.E.64 R14, desc[UR6][R16.64] ;  /* 0x00000006100e7981 */ /* 0x000f62000c1e1b00 */
[----:B------:R-:W-:-:S05]  /*0630*/  VIADD R21, R21, 0x1 ;  /* 0x0000000115157836 */ /* 0x000fca0000000000 */
[----:B--2---:R-:W-:Y:S02]  /*0640*/  ISETP.GE.U32.AND P1, PT, R21, UR4, PT ;  /* 0x0000000415007c0c */ /* 0x004fe4000bf26070 */
[----:B-----5:R-:W-:-:S04]  /*0650*/  ISETP.NE.U32.AND P0, PT, R14, R4, PT ;  /* 0x000000040e00720c */ /* 0x020fc80003f05070 */
[----:B------:R-:W-:-:S13]  /*0660*/  ISETP.NE.AND.EX P0, PT, R15, R5, PT, P0 ;  /* 0x000000050f00720c */ /* 0x000fda0003f05300 */
[----:B------:R-:W-:Y:S05]  /*0670*/  @P0 EXIT ;  /* 0x000000000000094d */ /* 0x000fea0003800000 */
[----:B------:R-:W1:Y:S01]  /*0680*/  LDG.E.64 R22, desc[UR6][R16.64+0x8] ;  /* 0x0000080610167981 */ /* 0x000e62000c1e1b00 */
[----:B------:R-:W-:Y:S01]  /*0690*/  BSSY.RECONVERGENT B0, `(.L_x_34) ;  /* 0x000000b000007945 */ /* 0x000fe20003800200 */
[----:B-1----:R-:W-:-:S13]  /*06a0*/  ISETP.GE.U32.AND P0, PT, R22, R25, PT ;  /* 0x000000191600720c */ /* 0x002fda0003f06070 */
[----:B------:R-:W-:Y:S05]  /*06b0*/  @P0 BRA `(.L_x_35) ;  /* 0x0000000000200947 */ /* 0x000fea0003800000 */
[----:B------:R-:W-:Y:S01]  /*06c0*/  IMAD R19, R3, R25, R22 ;  /* 0x0000001903137224 */ /* 0x000fe200078e0216 */
[----:B------:R-:W-:Y:S01]  /*06d0*/  MOV R27, 0x1 ;  /* 0x00000001001b7802 */ /* 0x000fe20000000f00 */
[----:B0-----:R-:W-:-:S04]  /*06e0*/  IMAD.WIDE.U32 R14, R22, 0x4, R10 ;  /* 0x00000004160e7825 */ /* 0x001fc800078e000a */
[----:B---3--:R-:W-:Y:S01]  /*06f0*/  IMAD.WIDE.U32 R16, R22, 0x4, R8 ;  /* 0x0000000416107825 */ /* 0x008fe200078e0008 */
[----:B------:R1:W-:Y:S03]  /*0700*/  REDG.E.ADD.STRONG.GPU desc[UR6][R14.64], R27 ;  /* 0x0000001b0e00798e */ /* 0x0003e6000c12e106 */
[----:B----4-:R-:W-:Y:S01]  /*0710*/  IMAD.WIDE.U32 R18, R19, 0x4, R6 ;  /* 0x0000000413127825 */ /* 0x010fe200078e0006 */
[----:B------:R1:W-:Y:S04]  /*0720*/  REDG.E.ADD.F32.FTZ.RN.STRONG.GPU desc[UR6][R16.64], R23 ;  /* 0x00000017100079a6 */ /* 0x0003e8000c12f306 */
[----:B------:R1:W-:Y:S02]  /*0730*/  STG.E desc[UR6][R18.64], R27 ;  /* 0x0000001b12007986 */ /* 0x0003e4000c101906 */
.L_x_35:
[----:B------:R-:W-:Y:S05]  /*0740*/  BSYNC.RECONVERGENT B0 ;  /* 0x0000000000007941 */ /* 0x000fea0003800200 */
.L_x_34:
[----:B------:R-:W-:Y:S05]  /*0750*/  @!P1 BRA `(.L_x_36) ;  /* 0xfffffffc00a89947 */ /* 0x000fea000383ffff */
[----:B------:R-:W-:Y:S05]  /*0760*/  EXIT ;  /* 0x000000000000794d */ /* 0x000fea0003800000 */
.L_x_37:
        /* <DEDUP_REMOVED lines=9> */
.L_x_74:


//--------------------- .text._Z25extract_minimizers_kernelPKcPKjS2_PmPjS4_jiii --------------------------
	.section	.text._Z25extract_minimizers_kernelPKcPKjS2_PmPjS4_jiii,"ax",@progbits
	.align	128
        .global         _Z25extract_minimizers_kernelPKcPKjS2_PmPjS4_jiii
        .type           _Z25extract_minimizers_kernelPKcPKjS2_PmPjS4_jiii,@function
        .size           _Z25extract_minimizers_kernelPKcPKjS2_PmPjS4_jiii,(.L_x_75 - _Z25extract_minimizers_kernelPKcPKjS2_PmPjS4_jiii)
        .other          _Z25extract_minimizers_kernelPKcPKjS2_PmPjS4_jiii,@"STO_CUDA_ENTRY STV_DEFAULT"
_Z25extract_minimizers_kernelPKcPKjS2_PmPjS4_jiii:
.text._Z25extract_minimizers_kernelPKcPKjS2_PmPjS4_jiii:
        /* <DEDUP_REMOVED lines=8> */
[----:B------:R-:W0:Y:S01]  /*0080*/  LDC.64 R2, c[0x0][0x390] ;  /* 0x0000e400ff027b82 */ /* 0x000e220000000a00 */
[----:B------:R-:W1:Y:S07]  /*0090*/  LDCU.64 UR6, c[0x0][0x358] ;  /* 0x00006b00ff0677ac */ /* 0x000e6e0008000a00 */
[----:B------:R-:W2:Y:S01]  /*00a0*/  LDC R5, c[0x0][0x3b4] ;  /* 0x0000ed00ff057b82 */ /* 0x000ea20000000800 */
[----:B0-----:R-:W-:-:S06]  /*00b0*/  IMAD.WIDE R2, R0, 0x4, R2 ;  /* 0x0000000400027825 */ /* 0x001fcc00078e0202 */
[----:B-1----:R-:W2:Y:S02]  /*00c0*/  LDG.E R2, desc[UR6][R2.64] ;  /* 0x0000000602027981 */ /* 0x002ea4000c1e1900 */
[----:B--2---:R-:W-:-:S13]  /*00d0*/  ISETP.GE.U32.AND P0, PT, R2, R5, PT ;  /* 0x000000050200720c */ /* 0x004fda0003f06070 */
[----:B------:R-:W-:Y:S05]  /*00e0*/  @!P0 EXIT ;  /* 0x000000000000894d */ /* 0x000fea0003800000 */
[----:B------:R-:W0:Y:S02]  /*00f0*/  LDC R6, c[0x0][0x3b8] ;  /* 0x0000ee00ff067b82 */ /* 0x000e240000000800 */
[----:B0-----:R-:W-:-:S13]  /*0100*/  ISETP.GE.AND P0, PT, R5, R6, PT ;  /* 0x000000060500720c */ /* 0x001fda0003f06270 */
[----:B------:R-:W-:Y:S05]  /*0110*/  @!P0 EXIT ;  /* 0x000000000000894d */ /* 0x000fea0003800000 */
[----:B------:R-:W-:Y:S01]  /*0120*/  ISETP.GE.AND P0, PT, R6, 0x1, PT ;  /* 0x000000010600780c */ /* 0x000fe20003f06270 */
[----:B------:R-:W-:-:S12]  /*0130*/  IMAD.IADD R3, R2, 0x1, -R5 ;  /* 0x0000000102037824 */ /* 0x000fd800078e0a05 */
[----:B------:R-:W-:Y:S05]  /*0140*/  @!P0 BRA `(.L_x_38) ;  /* 0x00000008000c8947 */ /* 0x000fea0003800000 */
[----:B------:R-:W0:Y:S02]  /*0150*/  LDC.64 R8, c[0x0][0x388] ;  /* 0x0000e200ff087b82 */ /* 0x000e240000000a00 */
[----:B0-----:R-:W-:-:S05]  /*0160*/  IMAD.WIDE R8, R0, 0x4, R8 ;  /* 0x0000000400087825 */ /* 0x001fca00078e0208 */
[----:B------:R0:W5:Y:S01]  /*0170*/  LDG.E R4, desc[UR6][R8.64] ;  /* 0x0000000608047981 */ /* 0x000162000c1e1900 */
[----:B------:R-:W-:Y:S01]  /*0180*/  IADD3 R5, PT, PT, R5, 0x1, -R6 ;  /* 0x0000000105057810 */ /* 0x000fe20007ffe806 */
[----:B------:R-:W-:Y:S01]  /*0190*/  UMOV UR4, URZ ;  /* 0x000000ff00047c82 */ /* 0x000fe20008000000 */
[----:B------:R-:W-:-:S07]  /*01a0*/  LEA R6, R6, 0xfffffffe, 0x1 ;  /* 0xfffffffe06067811 */ /* 0x000fce00078e08ff */
.L_x_56:
[----:B------:R-:W-:Y:S01]  /*01b0*/  BSSY.RECONVERGENT B0, `(.L_x_39) ;  /* 0x000005a000007945 */ /* 0x000fe20003800200 */
[----:B0-----:R-:W-:Y:S01]  /*01c0*/  IMAD.MOV.U32 R12, RZ, RZ, -0x1 ;  /* 0xffffffffff0c7424 */ /* 0x001fe200078e00ff */
[----:B------:R-:W-:Y:S01]  /*01d0*/  PRMT R11, RZ, 0x7610, R11 ;  /* 0x00007610ff0b7816 */ /* 0x000fe2000000000b */
[----:B------:R-:W-:Y:S02]  /*01e0*/  IMAD.MOV.U32 R7, RZ, RZ, -0x1 ;  /* 0xffffffffff077424 */ /* 0x000fe400078e00ff */
[----:B------:R-:W-:-:S07]  /*01f0*/  IMAD.MOV.U32 R10, RZ, RZ, RZ ;  /* 0x000000ffff0a7224 */ /* 0x000fce00078e00ff */
.L_x_53:
[----:B------:R-:W1:Y:S01]  /*0200*/  LDC R15, c[0x0][0x3b8] ;  /* 0x0000ee00ff0f7b82 */ /* 0x000e620000000800 */
[----:B0-----:R-:W-:-:S04]  /*0210*/  VIADD R8, R10, UR4 ;  /* 0x000000040a087c36 */ /* 0x001fc80008000000 */
[----:B-1----:R-:W-:-:S05]  /*0220*/  IMAD.IADD R9, R8, 0x1, R15 ;  /* 0x0000000108097824 */ /* 0x002fca00078e020f */
[----:B------:R-:W-:-:S13]  /*0230*/  ISETP.GT.U32.AND P0, PT, R9, R2, PT ;  /* 0x000000020900720c */ /* 0x000fda0003f04070 */
[----:B------:R-:W-:Y:S05]  /*0240*/  @P0 BRA `(.L_x_40) ;  /* 0x0000000400400947 */ /* 0x000fea0003800000 */
[----:B------:R-:W-:Y:S04]  /*0250*/  BSSY.RECONVERGENT B1, `(.L_x_41) ;  /* 0x000004c000017945 */ /* 0x000fe80003800200 */
[----:B------:R-:W-:Y:S01]  /*0260*/  BSSY.RELIABLE B2, `(.L_x_42) ;  /* 0x000003f000027945 */ /* 0x000fe20003800100 */
[----:B------:R-:W-:Y:S01]  /*0270*/  IMAD.MOV.U32 R13, RZ, RZ, R8 ;  /* 0x000000ffff0d7224 */ /* 0x000fe200078e0008 */
[----:B------:R-:W-:Y:S01]  /*0280*/  CS2R R18, SRZ ;  /* 0x0000000000127805 */ /* 0x000fe2000001ff00 */
[----:B------:R-:W-:Y:S01]  /*0290*/  IMAD.MOV R14, RZ, RZ, -R15 ;  /* 0x000000ffff0e7224 */ /* 0x000fe200078e0a0f */
[----:B------:R-:W-:-:S07]  /*02a0*/  CS2R R20, SRZ ;  /* 0x0000000000147805 */ /* 0x000fce000001ff00 */
.L_x_52:
[----:B------:R-:W0:Y:S02]  /*02b0*/  LDCU.64 UR8, c[0x0][0x380] ;  /* 0x00007000ff0877ac */ /* 0x000e240008000a00 */
[----:B0----5:R-:W-:-:S04]  /*02c0*/  IADD3 R8, P0, P1, R13, UR8, R4 ;  /* 0x000000080d087c10 */ /* 0x021fc8000f91e004 */
[----:B------:R-:W-:-:S05]  /*02d0*/  IADD3.X R9, PT, PT, RZ, UR9, RZ, P0, P1 ;  /* 0x00000009ff097c10 */ /* 0x000fca00087e24ff */
[----:B------:R-:W2:Y:S01]  /*02e0*/  LDG.E.U8 R8, desc[UR6][R8.64] ;  /* 0x0000000608087981 */ /* 0x000ea2000c1e1100 */
[----:B------:R-:W-:Y:S01]  /*02f0*/  BSSY.RELIABLE B3, `(.L_x_43) ;  /* 0x0000027000037945 */ /* 0x000fe20003800100 */
[----:B------:R-:W-:Y:S01]  /*0300*/  IMAD.MOV.U32 R15, RZ, RZ, RZ ;  /* 0x000000ffff0f7224 */ /* 0x000fe200078e00ff */
[----:B--2---:R-:W-:-:S13]  /*0310*/  ISETP.GT.AND P0, PT, R8, 0x60, PT ;  /* 0x000000600800780c */ /* 0x004fda0003f04270 */
[----:B------:R-:W-:Y:S05]  /*0320*/  @P0 BRA `(.L_x_44) ;  /* 0x0000000000400947 */ /* 0x000fea0003800000 */
[----:B------:R-:W-:-:S13]  /*0330*/  ISETP.GT.AND P0, PT, R8, 0x46, PT ;  /* 0x000000460800780c */ /* 0x000fda0003f04270 */
[----:B------:R-:W-:Y:S05]  /*0340*/  @P0 BRA `(.L_x_45) ;  /* 0x00000000001c0947 */ /* 0x000fea0003800000 */
[----:B------:R-:W-:-:S13]  /*0350*/  ISETP.NE.AND P0, PT, R8, 0x41, PT ;  /* 0x000000410800780c */ /* 0x000fda0003f05270 */
[----:B------:R-:W-:Y:S05]  /*0360*/  @!P0 BRA `(.L_x_46) ;  /* 0x00000000007c8947 */ /* 0x000fea0003800000 */
[----:B------:R-:W-:-:S13]  /*0370*/  ISETP.NE.AND P0, PT, R8, 0x43, PT ;  /* 0x000000430800780c */ /* 0x000fda0003f05270 */
[----:B------:R-:W-:Y:S05]  /*0380*/  @P0 BREAK.RELIABLE B3 ;  /* 0x0000000000030942 */ /* 0x000fea0003800100 */
[----:B------:R-:W-:Y:S05]  /*0390*/  @P0 BREAK.RELIABLE B2 ;  /* 0x0000000000020942 */ /* 0x000fea0003800100 */
[----:B------:R-:W-:Y:S05]  /*03a0*/  @!P0 BRA `(.L_x_47) ;  /* 0x0000000000408947 */ /* 0x000fea0003800000 */
[----:B------:R-:W-:Y:S05]  /*03b0*/  BRA `(.L_x_48) ;  /* 0x0000000000d47947 */ /* 0x000fea0003800000 */
.L_x_45:
[----:B------:R-:W-:-:S13]  /*03c0*/  ISETP.NE.AND P0, PT, R8, 0x47, PT ;  /* 0x000000470800780c */ /* 0x000fda0003f05270 */
[----:B------:R-:W-:Y:S05]  /*03d0*/  @!P0 BRA `(.L_x_49) ;  /* 0x00000000005c8947 */ /* 0x000fea0003800000 */
[----:B------:R-:W-:-:S13]  /*03e0*/  ISETP.NE.AND P0, PT, R8, 0x54, PT ;  /* 0x000000540800780c */ /* 0x000fda0003f05270 */
[----:B------:R-:W-:Y:S05]  /*03f0*/  @P0 BREAK.RELIABLE B3 ;  /* 0x0000000000030942 */ /* 0x000fea0003800100 */
[----:B------:R-:W-:Y:S05]  /*0400*/  @P0 BREAK.RELIABLE B2 ;  /* 0x0000000000020942 */ /* 0x000fea0003800100 */
[----:B------:R-:W-:Y:S05]  /*0410*/  @!P0 BRA `(.L_x_50) ;  /* 0x0000000000448947 */ /* 0x000fea0003800000 */
[----:B------:R-:W-:Y:S05]  /*0420*/  BRA `(.L_x_48) ;  /* 0x0000000000b87947 */ /* 0x000fea0003800000 */
.L_x_44:
[----:B------:R-:W-:-:S13]  /*0430*/  ISETP.GT.AND P0, PT, R8, 0x66, PT ;  /* 0x000000660800780c */ /* 0x000fda0003f04270 */
[----:B------:R-:W-:Y:S05]  /*0440*/  @P0 BRA `(.L_x_51) ;  /* 0x0000000000200947 */ /* 0x000fea0003800000 */
[----:B------:R-:W-:-:S13]  /*0450*/  ISETP.NE.AND P0, PT, R8, 0x61, PT ;  /* 0x000000610800780c */ /* 0x000fda0003f05270 */
[----:B------:R-:W-:Y:S05]  /*0460*/  @!P0 BRA `(.L_x_46) ;  /* 0x00000000003c8947 */ /* 0x000fea0003800000 */
[----:B------:R-:W-:-:S13]  /*0470*/  ISETP.NE.AND P0, PT, R8, 0x63, PT ;  /* 0x000000630800780c */ /* 0x000fda0003f05270 */
[----:B------:R-:W-:Y:S05]  /*0480*/  @P0 BREAK.RELIABLE B3 ;  /* 0x0000000000030942 */ /* 0x000fea0003800100 */
[----:B------:R-:W-:Y:S05]  /*0490*/  @P0 BREAK.RELIABLE B2 ;  /* 0x0000000000020942 */ /* 0x000fea0003800100 */
[----:B------:R-:W-:Y:S05]  /*04a0*/  @P0 BRA `(.L_x_48) ;  /* 0x0000000000980947 */ /* 0x000fea0003800000 */
.L_x_47:
[----:B------:R-:W-:Y:S01]  /*04b0*/  IMAD.MOV.U32 R15, RZ, RZ, 0x1 ;  /* 0x00000001ff0f7424 */ /* 0x000fe200078e00ff */
[----:B------:R-:W-:Y:S06]  /*04c0*/  BRA `(.L_x_46) ;  /* 0x0000000000247947 */ /* 0x000fec0003800000 */
.L_x_51:
[----:B------:R-:W-:-:S13]  /*04d0*/  ISETP.NE.AND P0, PT, R8, 0x67, PT ;  /* 0x000000670800780c */ /* 0x000fda0003f05270 */
[----:B------:R-:W-:Y:S05]  /*04e0*/  @!P0 BRA `(.L_x_49) ;  /* 0x0000000000188947 */ /* 0x000fea0003800000 */
[----:B------:R-:W-:-:S13]  /*04f0*/  ISETP.NE.AND P0, PT, R8, 0x74, PT ;  /* 0x000000740800780c */ /* 0x000fda0003f05270 */
[----:B------:R-:W-:Y:S05]  /*0500*/  @P0 BREAK.RELIABLE B3 ;  /* 0x0000000000030942 */ /* 0x000fea0003800100 */
[----:B------:R-:W-:Y:S05]  /*0510*/  @P0 BREAK.RELIABLE B2 ;  /* 0x0000000000020942 */ /* 0x000fea0003800100 */
[----:B------:R-:W-:Y:S05]  /*0520*/  @P0 BRA `(.L_x_48) ;  /* 0x0000000000780947 */ /* 0x000fea0003800000 */
.L_x_50:
[----:B------:R-:W-:Y:S01]  /*0530*/  IMAD.MOV.U32 R15, RZ, RZ, 0x3 ;  /* 0x00000003ff0f7424 */ /* 0x000fe200078e00ff */
[----:B------:R-:W-:Y:S06]  /*0540*/  BRA `(.L_x_46) ;  /* 0x0000000000047947 */ /* 0x000fec0003800000 */
.L_x_49:
[----:B------:R-:W-:-:S07]  /*0550*/  IMAD.MOV.U32 R15, RZ, RZ, 0x2 ;  /* 0x00000002ff0f7424 */ /* 0x000fce00078e00ff */
.L_x_46:
[----:B------:R-:W-:Y:S05]  /*0560*/  BSYNC.RELIABLE B3 ;  /* 0x0000000000037941 */ /* 0x000fea0003800100 */
.L_x_43:
[----:B------:R-:W-:Y:S01]  /*0570*/  VIADD R14, R14, 0x1 ;  /* 0x000000010e0e7836 */ /* 0x000fe20000000000 */
[----:B------:R-:W-:Y:S01]  /*0580*/  LOP3.LUT R9, R15, 0x3, RZ, 0x3c, !PT ;  /* 0x000000030f097812 */ /* 0x000fe200078e3cff */
[----:B------:R-:W-:Y:S01]  /*0590*/  VIADD R13, R13, 0x1 ;  /* 0x000000010d0d7836 */ /* 0x000fe20000000000 */
[--C-:B------:R-:W-:Y:S01]  /*05a0*/  SHF.R.U64 R17, R18, 0x2, R21.reuse ;  /* 0x0000000212117819 */ /* 0x100fe20000001215 */
[----:B------:R-:W-:Y:S01]  /*05b0*/  IMAD.SHL.U32 R18, R19, 0x4, RZ ;  /* 0x0000000413127824 */ /* 0x000fe200078e00ff */
[----:B------:R-:W-:Y:S02]  /*05c0*/  ISETP.NE.AND P0, PT, R14, RZ, PT ;  /* 0x000000ff0e00720c */ /* 0x000fe40003f05270 */
[CC--:B------:R-:W-:Y:S02]  /*05d0*/  SHF.L.U32 R8, R9.reuse, R6.reuse, RZ ;  /* 0x0000000609087219 */ /* 0x0c0fe400000006ff */
[----:B------:R-:W-:Y:S02]  /*05e0*/  SHF.R.U32.HI R16, RZ, 0x2, R21 ;  /* 0x00000002ff107819 */ /* 0x000fe40000011615 */
[----:B------:R-:W-:-:S02]  /*05f0*/  SHF.L.U64.HI R9, R9, R6, RZ ;  /* 0x0000000609097219 */ /* 0x000fc400000102ff */
[----:B------:R-:W-:Y:S02]  /*0600*/  SHF.L.U64.HI R20, R19, 0x2, R20 ;  /* 0x0000000213147819 */ /* 0x000fe40000010214 */
[----:B------:R-:W-:Y:S02]  /*0610*/  LOP3.LUT R19, R18, R15, RZ, 0xfc, !PT ;  /* 0x0000000f12137212 */ /* 0x000fe400078efcff */
[----:B------:R-:W-:Y:S02]  /*0620*/  LOP3.LUT R18, R8, R17, RZ, 0xfc, !PT ;  /* 0x0000001108127212 */ /* 0x000fe400078efcff */
[----:B------:R-:W-:Y:S01]  /*0630*/  LOP3.LUT R21, R9, R16, RZ, 0xfc, !PT ;  /* 0x0000001009157212 */ /* 0x000fe200078efcff */
[----:B------:R-:W-:Y:S06]  /*0640*/  @P0 BRA `(.L_x_52) ;  /* 0xfffffffc00180947 */ /* 0x000fec000383ffff */
[----:B------:R-:W-:Y:S05]  /*0650*/  BSYNC.RELIABLE B2 ;  /* 0x0000000000027941 */ /* 0x000fea0003800100 */
.L_x_42:
[----:B------:R-:W-:-:S04]  /*0660*/  ISETP.LT.U32.AND P0, PT, R19, R18, PT ;  /* 0x000000121300720c */ /* 0x000fc80003f01070 */
[----:B------:R-:W-:-:S04]  /*0670*/  ISETP.LT.U32.AND.EX P0, PT, R20, R21, PT, P0 ;  /* 0x000000151400720c */ /* 0x000fc80003f01100 */
[----:B------:R-:W-:Y:S02]  /*0680*/  SEL R9, R19, R18, P0 ;  /* 0x0000001213097207 */ /* 0x000fe40000000000 */
[----:B------:R-:W-:Y:S02]  /*0690*/  SEL R8, R20, R21, P0 ;  /* 0x0000001514087207 */ /* 0x000fe40000000000 */
[CC--:B------:R-:W-:Y:S02]  /*06a0*/  ISETP.GE.U32.AND P1, PT, R9.reuse, R12.reuse, PT ;  /* 0x0000000c0900720c */ /* 0x0c0fe40003f26070 */
[----:B------:R-:W-:Y:S02]  /*06b0*/  ISETP.LT.U32.AND P0, PT, R9, R12, PT ;  /* 0x0000000c0900720c */ /* 0x000fe40003f01070 */
[CC--:B------:R-:W-:Y:S02]  /*06c0*/  ISETP.GE.U32.AND.EX P1, PT, R8.reuse, R7.reuse, PT, P1 ;  /* 0x000000070800720c */ /* 0x0c0fe40003f26110 */
[----:B------:R-:W-:-:S02]  /*06d0*/  ISETP.LT.U32.AND.EX P0, PT, R8, R7, PT, P0 ;  /* 0x000000070800720c */ /* 0x000fc40003f01100 */
[----:B------:R-:W-:Y:S02]  /*06e0*/  SEL R11, R11, 0x1, P1 ;  /* 0x000000010b0b7807 */ /* 0x000fe40000800000 */
[----:B------:R-:W-:Y:S02]  /*06f0*/  SEL R12, R9, R12, P0 ;  /* 0x0000000c090c7207 */ /* 0x000fe40000000000 */
[----:B------:R-:W-:-:S07]  /*0700*/  SEL R7, R8, R7, P0 ;  /* 0x0000000708077207 */ /* 0x000fce0000000000 */
.L_x_48:
[----:B------:R-:W-:Y:S05]  /*0710*/  BSYNC.RECONVERGENT B1 ;  /* 0x0000000000017941 */ /* 0x000fea0003800200 */
.L_x_41:
[----:B------:R-:W-:-:S05]  /*0720*/  VIADD R10, R10, 0x1 ;  /* 0x000000010a0a7836 */ /* 0x000fca0000000000 */
[----:B------:R-:W-:-:S13]  /*0730*/  ISETP.NE.AND P0, PT, R10, R5, PT ;  /* 0x000000050a00720c */ /* 0x000fda0003f05270 */
[----:B------:R-:W-:Y:S05]  /*0740*/  @P0 BRA `(.L_x_53) ;  /* 0xfffffff800ac0947 */ /* 0x000fea000383ffff */
.L_x_40:
[----:B------:R-:W-:Y:S05]  /*0750*/  BSYNC.RECONVERGENT B0 ;  /* 0x0000000000007941 */ /* 0x000fea0003800200 */
.L_x_39:
[----:B------:R-:W-:Y:S05]  /*0760*/  WARPSYNC.ALL ;  /* 0x0000000000007948 */ /* 0x000fea0003800000 */
[----:B------:R-:W-:Y:S01]  /*0770*/  LOP3.LUT P0, RZ, R11, 0xff, RZ, 0xc0, !PT ;  /* 0x000000ff0bff7812 */ /* 0x000fe2000780c0ff */
[----:B------:R-:W-:Y:S01]  /*0780*/  BSSY.RECONVERGENT B0, `(.L_x_54) ;  /* 0x0000017000007945 */ /* 0x000fe20003800200 */
[----:B------:R-:W-:Y:S02]  /*0790*/  IMAD.MOV.U32 R8, RZ, RZ, R12 ;  /* 0x000000ffff087224 */ /* 0x000fe400078e000c */
[----:B------:R-:W-:-:S09]  /*07a0*/  IMAD.MOV.U32 R9, RZ, RZ, R7 ;  /* 0x000000ffff097224 */ /* 0x000fd200078e0007 */
[----:B------:R-:W-:Y:S05]  /*07b0*/  @!P0 BRA `(.L_x_55) ;  /* 0x00000000004c8947 */ /* 0x000fea0003800000 */
[----:B------:R-:W0:Y:S01]  /*07c0*/  S2R R7, SR_LANEID ;  /* 0x0000000000077919 */ /* 0x000e220000000000 */
[----:B------:R-:W-:Y:S01]  /*07d0*/  VOTEU.ANY UR5, UPT, PT ;  /* 0x0000000000057886 */ /* 0x000fe200038e0100 */
[----:B------:R-:W1:Y:S01]  /*07e0*/  LDC.64 R10, c[0x0][0x3a8] ;  /* 0x0000ea00ff0a7b82 */ /* 0x000e620000000a00 */
[----:B------:R-:W0:Y:S08]  /*07f0*/  FLO.U32 R16, UR5 ;  /* 0x0000000500107d00 */ /* 0x000e3000080e0000 */
[----:B------:R-:W1:Y:S01]  /*0800*/  POPC R17, UR5 ;  /* 0x0000000500117d09 */ /* 0x000e620008000000 */
[----:B0-----:R-:W-:-:S13]  /*0810*/  ISETP.EQ.U32.AND P0, PT, R16, R7, PT ;  /* 0x000000071000720c */ /* 0x001fda0003f02070 */
[----:B-1----:R-:W2:Y:S01]  /*0820*/  @P0 ATOMG.E.ADD.STRONG.GPU PT, R11, desc[UR6][R10.64], R17 ;  /* 0x800000110a0b09a8 */ /* 0x002ea200081ef106 */
[----:B------:R-:W0:Y:S02]  /*0830*/  S2R R12, SR_LTMASK ;  /* 0x00000000000c7919 */ /* 0x000e240000003900 */
[----:B0-----:R-:W-:-:S06]  /*0840*/  LOP3.LUT R18, R12, UR5, RZ, 0xc0, !PT ;  /* 0x000000050c127c12 */ /* 0x001fcc000f8ec0ff */
[----:B------:R-:W0:Y:S01]  /*0850*/  POPC R18, R18 ;  /* 0x0000001200127309 */ /* 0x000e220000000000 */
[----:B--2---:R-:W0:Y:S02]  /*0860*/  SHFL.IDX PT, R7, R11, R16, 0x1f ;  /* 0x00001f100b077589 */ /* 0x004e2400000e0000 */
[----:B0-----:R-:W-:-:S05]  /*0870*/  IMAD.IADD R7, R7, 0x1, R18 ;  /* 0x0000000107077824 */ /* 0x001fca00078e0212 */
[----:B------:R-:W-:-:S13]  /*0880*/  ISETP.GT.U32.AND P0, PT, R7, 0x98967f, PT ;  /* 0x0098967f0700780c */ /* 0x000fda0003f04070 */
[----:B------:R-:W0:Y:S08]  /*0890*/  @!P0 LDC.64 R12, c[0x0][0x398] ;  /* 0x0000e600ff0c8b82 */ /* 0x000e300000000a00 */
[----:B------:R-:W1:Y:S01]  /*08a0*/  @!P0 LDC.64 R14, c[0x0][0x3a0] ;  /* 0x0000e800ff0e8b82 */ /* 0x000e620000000a00 */
[----:B0-----:R-:W-:-:S05]  /*08b0*/  @!P0 IMAD.WIDE.U32 R12, R7, 0x8, R12 ;  /* 0x00000008070c8825 */ /* 0x001fca00078e000c */
[----:B------:R0:W-:Y:S01]  /*08c0*/  @!P0 STG.E.64 desc[UR6][R12.64], R8 ;  /* 0x000000080c008986 */ /* 0x0001e2000c101b06 */
[----:B-1----:R-:W-:-:S05]  /*08d0*/  @!P0 IMAD.WIDE.U32 R14, R7, 0x4, R14 ;  /* 0x00000004070e8825 */ /* 0x002fca00078e000e */
[----:B------:R0:W-:Y:S02]  /*08e0*/  @!P0 STG.E desc[UR6][R14.64], R0 ;  /* 0x000000000e008986 */ /* 0x0001e4000c101906 */
.L_x_55:
[----:B------:R-:W-:Y:S05]  /*08f0*/  BSYNC.RECONVERGENT B0 ;  /* 0x0000000000007941 */ /* 0x000fea0003800200 */
.L_x_54:
[----:B------:R-:W1:Y:S01]  /*0900*/  LDCU UR8, c[0x0][0x3bc] ;  /* 0x00007780ff0877ac */ /* 0x000e620008000800 */
[----:B------:R-:W2:Y:S01]  /*0910*/  LDCU UR5, c[0x0][0x3b4] ;  /* 0x00007680ff0577ac */ /* 0x000ea20008000800 */
[----:B-1----:R-:W-:-:S04]  /*0920*/  UIADD3 UR4, UPT, UPT, UR4, UR8, URZ ;  /* 0x0000000804047290 */ /* 0x002fc8000fffe0ff */
[----:B--2---:R-:W-:-:S06]  /*0930*/  UIADD3 UR5, UPT, UPT, UR4, UR5, URZ ;  /* 0x0000000504057290 */ /* 0x004fcc000fffe0ff */
[----:B------:R-:W-:-:S04]  /*0940*/  ISETP.LT.U32.AND P0, PT, R2, UR5, PT ;  /* 0x0000000502007c0c */ /* 0x000fc8000bf01070 */
[----:B------:R-:W-:-:S13]  /*0950*/  ISETP.LT.U32.OR P0, PT, R3, UR4, P0 ;  /* 0x0000000403007c0c */ /* 0x000fda0008701470 */
[----:B------:R-:W-:Y:S05]  /*0960*/  @P0 EXIT ;  /* 0x000000000000094d */ /* 0x000fea0003800000 */
[----:B------:R-:W-:Y:S05]  /*0970*/  BRA `(.L_x_56) ;  /* 0xfffffff8000c7947 */ /* 0x000fea000383ffff */
.L_x_38:
[----:B------:R-:W-:Y:S01]  /*0980*/  IADD3 R7, PT, PT, R5, 0x1, -R6 ;  /* 0x0000000105077810 */ /* 0x000fe20007ffe806 */
[----:B------:R-:W-:-:S07]  /*0990*/  IMAD.MOV.U32 R6, RZ, RZ, RZ ;  /* 0x000000ffff067224 */ /* 0x000fce00078e00ff */
.L_x_62:
[----:B------:R-:W0:Y:S01]  /*09a0*/  LDCU UR4, c[0x0][0x3b8] ;  /* 0x00007700ff0477ac */ /* 0x000e220008000800 */
[----:B------:R-:W-:Y:S01]  /*09b0*/  BSSY.RECONVERGENT B0, `(.L_x_57) ;  /* 0x000000d000007945 */ /* 0x000fe20003800200 */
[----:B------:R-:W-:Y:S01]  /*09c0*/  IMAD.MOV.U32 R9, RZ, RZ, -0x1 ;  /* 0xffffffffff097424 */ /* 0x000fe200078e00ff */
[----:B------:R-:W-:Y:S01]  /*09d0*/  PRMT R4, RZ, 0x7610, R4 ;  /* 0x00007610ff047816 */ /* 0x000fe20000000004 */
[----:B------:R-:W-:Y:S02]  /*09e0*/  IMAD.MOV.U32 R8, RZ, RZ, RZ ;  /* 0x000000ffff087224 */ /* 0x000fe400078e00ff */
[----:B0-----:R-:W-:-:S07]  /*09f0*/  VIADD R11, R6, UR4 ;  /* 0x00000004060b7c36 */ /* 0x001fce0008000000 */
.L_x_59:
[----:B------:R-:W-:-:S05]  /*0a00*/  IMAD.IADD R5, R11, 0x1, R8 ;  /* 0x000000010b057824 */ /* 0x000fca00078e0208 */
[----:B------:R-:W-:-:S13]  /*0a10*/  ISETP.GT.U32.AND P0, PT, R5, R2, PT ;  /* 0x000000020500720c */ /* 0x000fda0003f04070 */
[----:B------:R-:W-:Y:S05]  /*0a20*/  @P0 BRA `(.L_x_58) ;  /* 0x0000000000140947 */ /* 0x000fea0003800000 */
[----:B------:R-:W-:Y:S02]  /*0a30*/  VIADD R8, R8, 0x1 ;  /* 0x0000000108087836 */ /* 0x000fe40000000000 */
[----:B------:R-:W-:Y:S02]  /*0a40*/  IMAD.MOV.U32 R4, RZ, RZ, 0x1 ;  /* 0x00000001ff047424 */ /* 0x000fe400078e00ff */
[----:B------:R-:W-:Y:S01]  /*0a50*/  IMAD.MOV.U32 R9, RZ, RZ, RZ ;  /* 0x000000ffff097224 */ /* 0x000fe200078e00ff */
[----:B------:R-:W-:-:S13]  /*0a60*/  ISETP.NE.AND P0, PT, R8, R7, PT ;  /* 0x000000070800720c */ /* 0x000fda0003f05270 */
[----:B------:R-:W-:Y:S05]  /*0a70*/  @P0 BRA `(.L_x_59) ;  /* 0xfffffffc00e00947 */ /* 0x000fea000383ffff */
.L_x_58:
[----:B------:R-:W-:Y:S05]  /*0a80*/  BSYNC.RECONVERGENT B0 ;  /* 0x0000000000007941 */ /* 0x000fea0003800200 */
.L_x_57:
[----:B------:R-:W-:Y:S01]  /*0a90*/  LOP3.LUT P0, RZ, R4, 0xff, RZ, 0xc0, !PT ;  /* 0x000000ff04ff7812 */ /* 0x000fe2000780c0ff */
[----:B------:R-:W-:Y:S01]  /*0aa0*/  BSSY.RECONVERGENT B0, `(.L_x_60) ;  /* 0x0000017000007945 */ /* 0x000fe20003800200 */
[--C-:B------:R-:W-:Y:S02]  /*0ab0*/  IMAD.MOV.U32 R4, RZ, RZ, R9.reuse ;  /* 0x000000ffff047224 */ /* 0x100fe400078e0009 */
        /* <DEDUP_REMOVED lines=21> */
.L_x_61:
[----:B------:R-:W-:Y:S05]  /*0c10*/  BSYNC.RECONVERGENT B0 ;  /* 0x0000000000007941 */ /* 0x000fea0003800200 */
.L_x_60:
[----:B------:R-:W1:Y:S01]  /*0c20*/  LDCU UR4, c[0x0][0x3bc] ;  /* 0x00007780ff0477ac */ /* 0x000e620008000800 */
[----:B------:R-:W0:Y:S01]  /*0c30*/  LDCU UR5, c[0x0][0x3b4] ;  /* 0x00007680ff0577ac */ /* 0x000e220008000800 */
[----:B-1----:R-:W-:-:S04]  /*0c40*/  VIADD R6, R6, UR4 ;  /* 0x0000000406067c36 */ /* 0x002fc80008000000 */
[C---:B0-----:R-:W-:Y:S01]  /*0c50*/  VIADD R5, R6.reuse, UR5 ;  /* 0x0000000506057c36 */ /* 0x041fe20008000000 */
[----:B------:R-:W-:-:S04]  /*0c60*/  ISETP.LE.U32.AND P1, PT, R6, R3, PT ;  /* 0x000000030600720c */ /* 0x000fc80003f23070 */
[----:B------:R-:W-:-:S13]  /*0c70*/  ISETP.GT.U32.AND P0, PT, R5, R2, PT ;  /* 0x000000020500720c */ /* 0x000fda0003f04070 */
[----:B------:R-:W-:Y:S05]  /*0c80*/  @!P0 BRA P1, `(.L_x_62) ;  /* 0xfffffffc00448947 */ /* 0x000fea000083ffff */
[----:B------:R-:W-:Y:S05]  /*0c90*/  EXIT ;  /* 0x000000000000794d */ /* 0x000fea0003800000 */
.L_x_63:
        /* <DEDUP_REMOVED lines=14> */
.L_x_75:


//--------------------- .nv.shared.reserved.0     --------------------------
	.section	.nv.shared.reserved.0,"aw",@nobits
	.weak		__nv_reservedSMEM_offset_0_alias
	.size		__nv_reservedSMEM_offset_0_alias, 0, 64
	.other		__nv_reservedSMEM_offset_0_alias,@"STO_CUDA_RESERVED_SHARED STV_DEFAULT"
__nv_reservedSMEM_offset_0_alias:
	.zero		0
	.zero		64


//--------------------- .nv.global                --------------------------
	.section	.nv.global,"aw",@nobits
.nv.global:
	.type		_ZN34_INTERNAL_244a522f_4_k_cu_02ea43546thrust24THRUST_300001_SM_1000_NS12placeholders2_8E,@object
	.size		_ZN34_INTERNAL_244a522f_4_k_cu_02ea43546thrust24THRUST_300001_SM_1000_NS12placeholders2_8E,(_ZN34_INTERNAL_244a522f_4_k_cu_02ea43544cuda3std3__436_GLOBAL__N__244a522f_4_k_cu_02ea43546ignoreE - _ZN34_INTERNAL_244a522f_4_k_cu_02ea43546thrust24THRUST_300001_SM_1000_NS12placeholders2_8E)
_ZN34_INTERNAL_244a522f_4_k_cu_02ea43546thrust24THRUST_300001_SM_1000_NS12placeholders2_8E:
	.zero		1
	.type		_ZN34_INTERNAL_244a522f_4_k_cu_02ea43544cuda3std3__436_GLOBAL__N__244a522f_4_k_cu_02ea43546ignoreE,@object
	.size		_ZN34_INTERNAL_244a522f_4_k_cu_02ea43544cuda3std3__436_GLOBAL__N__244a522f_4_k_cu_02ea43546ignoreE,(_ZN34_INTERNAL_244a522f_4_k_cu_02ea43544cuda3std6ranges3__45__cpo4dataE - _ZN34_INTERNAL_244a522f_4_k_cu_02ea43544cuda3std3__436_GLOBAL__N__244a522f_4_k_cu_02ea43546ignoreE)
_ZN34_INTERNAL_244a522f_4_k_cu_02ea43544cuda3std3__436_GLOBAL__N__244a522f_4_k_cu_02ea43546ignoreE:
	.zero		1
	.type		_ZN34_INTERNAL_244a522f_4_k_cu_02ea43544cuda3std6ranges3__45__cpo4dataE,@object
	.size		_ZN34_INTERNAL_244a522f_4_k_cu_02ea43544cuda3std6ranges3__45__cpo4dataE,(_ZN34_INTERNAL_244a522f_4_k_cu_02ea43546thrust24THRUST_300001_SM_1000_NS6system3cpp3parE - _ZN34_INTERNAL_244a522f_4_k_cu_02ea43544cuda3std6ranges3__45__cpo4dataE)
_ZN34_INTERNAL_244a522f_4_k_cu_02ea43544cuda3std6ranges3__45__cpo4dataE:
	.zero		1
	.type		_ZN34_INTERNAL_244a522f_4_k_cu_02ea43546thrust24THRUST_300001_SM_1000_NS6system3cpp3parE,@object
	.size		_ZN34_INTERNAL_244a522f_4_k_cu_02ea43546thrust24THRUST_300001_SM_1000_NS6system3cpp3parE,(_ZN34_INTERNAL_244a522f_4_k_cu_02ea43544cuda3std3__45__cpo5beginE - _ZN34_INTERNAL_244a522f_4_k_cu_02ea43546thrust24THRUST_300001_SM_1000_NS6system3cpp3parE)
_ZN34_INTERNAL_244a522f_4_k_cu_02ea43546thrust24THRUST_300001_SM_1000_NS6system3cpp3parE:
	.zero		1
	.type		_ZN34_INTERNAL_244a522f_4_k_cu_02ea43544cuda3std3__45__cpo5beginE,@object
	.size		_ZN34_INTERNAL_244a522f_4_k_cu_02ea43544cuda3std3__45__cpo5beginE,(_ZN34_INTERNAL_244a522f_4_k_cu_02ea43544cuda3std6ranges3__45__cpo5beginE - _ZN34_INTERNAL_244a522f_4_k_cu_02ea43544cuda3std3__45__cpo5beginE)
_ZN34_INTERNAL_244a522f_4_k_cu_02ea43544cuda3std3__45__cpo5beginE:
	.zero		1
	.type		_ZN34_INTERNAL_244a522f_4_k_cu_02ea43544cuda3std6ranges3__45__cpo5beginE,@object
	.size		_ZN34_INTERNAL_244a522f_4_k_cu_02ea43544cuda3std6ranges3__45__cpo5beginE,(_ZN34_INTERNAL_244a522f_4_k_cu_02ea43546thrust24THRUST_300001_SM_1000_NS6deviceE - _ZN34_INTERNAL_244a522f_4_k_cu_02ea43544cuda3std6ranges3__45__cpo5beginE)
_ZN34_INTERNAL_244a522f_4_k_cu_02ea43544cuda3std6ranges3__45__cpo5beginE:
	.zero		1
	.type		_ZN34_INTERNAL_244a522f_4_k_cu_02ea43546thrust24THRUST_300001_SM_1000_NS6deviceE,@object
	.size		_ZN34_INTERNAL_244a522f_4_k_cu_02ea43546thrust24THRUST_300001_SM_1000_NS6deviceE,(_ZN34_INTERNAL_244a522f_4_k_cu_02ea43544cuda3std3__47nulloptE - _ZN34_INTERNAL_244a522f_4_k_cu_02ea43546thrust24THRUST_300001_SM_1000_NS6deviceE)
_ZN34_INTERNAL_244a522f_4_k_cu_02ea43546thrust24THRUST_300001_SM_1000_NS6deviceE:
	.zero		1
	.type		_ZN34_INTERNAL_244a522f_4_k_cu_02ea43544cuda3std3__47nulloptE,@object
	.size		_ZN34_INTERNAL_244a522f_4_k_cu_02ea43544cuda3std3__47nulloptE,(_ZN34_INTERNAL_244a522f_4_k_cu_02ea43544cuda3std6ranges3__45__cpo8distanceE - _ZN34_INTERNAL_244a522f_4_k_cu_02ea43544cuda3std3__47nulloptE)
_ZN34_INTERNAL_244a522f_4_k_cu_02ea43544cuda3std3__47nulloptE:
	.zero		1
	.type		_ZN34_INTERNAL_244a522f_4_k_cu_02ea43544cuda3std6ranges3__45__cpo8distanceE,@object
	.size		_ZN34_INTERNAL_244a522f_4_k_cu_02ea43544cuda3std6ranges3__45__cpo8distanceE,(_ZN34_INTERNAL_244a522f_4_k_cu_02ea43546thrust24THRUST_300001_SM_1000_NS12placeholders2_4E - _ZN34_INTERNAL_244a522f_4_k_cu_02ea43544cuda3std6ranges3__45__cpo8distanceE)
_ZN34_INTERNAL_244a522f_4_k_cu_02ea43544cuda3std6ranges3__45__cpo8distanceE:
	.zero		1
	.type		_ZN34_INTERNAL_244a522f_4_k_cu_02ea43546thrust24THRUST_300001_SM_1000_NS12placeholders2_4E,@object
	.size		_ZN34_INTERNAL_244a522f_4_k_cu_02ea43546thrust24THRUST_300001_SM_1000_NS12placeholders2_4E,(_ZN34_INTERNAL_244a522f_4_k_cu_02ea43544cuda3std3__45__cpo6rbeginE - _ZN34_INTERNAL_244a522f_4_k_cu_02ea43546thrust24THRUST_300001_SM_1000_NS12placeholders2_4E)
_ZN34_INTERNAL_244a522f_4_k_cu_02ea43546thrust24THRUST_300001_SM_1000_NS12placeholders2_4E:
	.zero		1
	.type		_ZN34_INTERNAL_244a522f_4_k_cu_02ea43544cuda3std3__45__cpo6rbeginE,@object
	.size		_ZN34_INTERNAL_244a522f_4_k_cu_02ea43544cuda3std3__45__cpo6rbeginE,(_ZN34_INTERNAL_244a522f_4_k_cu_02ea43544cuda3std6ranges3__45__cpo7advanceE - _ZN34_INTERNAL_244a522f_4_k_cu_02ea43544cuda3std3__45__cpo6rbeginE)
_ZN34_INTERNAL_244a522f_4_k_cu_02ea43544cuda3std3__45__cpo6rbeginE:
	.zero		1
	.type		_ZN34_INTERNAL_244a522f_4_k_cu_02ea43544cuda3std6ranges3__45__cpo7advanceE,@object
	.size		_ZN34_INTERNAL_244a522f_4_k_cu_02ea43544cuda3std6ranges3__45__cpo7advanceE,(_ZN34_INTERNAL_244a522f_4_k_cu_02ea43546thrust24THRUST_300001_SM_1000_NS12placeholders3_10E - _ZN34_INTERNAL_244a522f_4_k_cu_02ea43544cuda3std6ranges3__45__cpo7advanceE)
_ZN34_INTERNAL_244a522f_4_k_cu_02ea43544cuda3std6ranges3__45__cpo7advanceE:
	.zero		1
	.type		_ZN34_INTERNAL_244a522f_4_k_cu_02ea43546thrust24THRUST_300001_SM_1000_NS12placeholders3_10E,@object
	.size		_ZN34_INTERNAL_244a522f_4_k_cu_02ea43546thrust24THRUST_300001_SM_1000_NS12placeholders3_10E,(_ZN34_INTERNAL_244a522f_4_k_cu_02ea43544cuda3std3__48in_placeE - _ZN34_INTERNAL_244a522f_4_k_cu_02ea43546thrust24THRUST_300001_SM_1000_NS12placeholders3_10E)
_ZN34_INTERNAL_244a522f_4_k_cu_02ea43546thrust24THRUST_300001_SM_1000_NS12placeholders3_10E:
	.zero		1
	.type		_ZN34_INTERNAL_244a522f_4_k_cu_02ea43544cuda3std3__48in_placeE,@object
	.size		_ZN34_INTERNAL_244a522f_4_k_cu_02ea43544cuda3std3__48in_placeE,(_ZN34_INTERNAL_244a522f_4_k_cu_02ea43544cuda3std6ranges3__45__cpo4sizeE - _ZN34_INTERNAL_244a522f_4_k_cu_02ea43544cuda3std3__48in_placeE)
_ZN34_INTERNAL_244a522f_4_k_cu_02ea43544cuda3std3__48in_placeE:
	.zero		1
	.type		_ZN34_INTERNAL_244a522f_4_k_cu_02ea43544cuda3std6ranges3__45__cpo4sizeE,@object
	.size		_ZN34_INTERNAL_244a522f_4_k_cu_02ea43544cuda3std6ranges3__45__cpo4sizeE,(_ZN34_INTERNAL_244a522f_4_k_cu_02ea43546thrust24THRUST_300001_SM_1000_NS12placeholders2_2E - _ZN34_INTERNAL_244a522f_4_k_cu_02ea43544cuda3std6ranges3__45__cpo4sizeE)
_ZN34_INTERNAL_244a522f_4_k_cu_02ea43544cuda3std6ranges3__45__cpo4sizeE:
	.zero		1
	.type		_ZN34_INTERNAL_244a522f_4_k_cu_02ea43546thrust24THRUST_300001_SM_1000_NS12placeholders2_2E,@object
	.size		_ZN34_INTERNAL_244a522f_4_k_cu_02ea43546thrust24THRUST_300001_SM_1000_NS12placeholders2_2E,(_ZN34_INTERNAL_244a522f_4_k_cu_02ea43544cuda3std3__45__cpo6cbeginE - _ZN34_INTERNAL_244a522f_4_k_cu_02ea43546thrust24THRUST_300001_SM_1000_NS12placeholders2_2E)
_ZN34_INTERNAL_244a522f_4_k_cu_02ea43546thrust24THRUST_300001_SM_1000_NS12placeholders2_2E:
	.zero		1
	.type		_ZN34_INTERNAL_244a522f_4_k_cu_02ea43544cuda3std3__45__cpo6cbeginE,@object
	.size		_ZN34_INTERNAL_244a522f_4_k_cu_02ea43544cuda3std3__45__cpo6cbeginE,(_ZN34_INTERNAL_244a522f_4_k_cu_02ea43544cuda3std6ranges3__45__cpo6cbeginE - _ZN34_INTERNAL_244a522f_4_k_cu_02ea43544cuda3std3__45__cpo6cbeginE)
_ZN34_INTERNAL_244a522f_4_k_cu_02ea43544cuda3std3__45__cpo6cbeginE:
	.zero		1
	.type		_ZN34_INTERNAL_244a522f_4_k_cu_02ea43544cuda3std6ranges3__45__cpo6cbeginE,@object
	.size		_ZN34_INTERNAL_244a522f_4_k_cu_02ea43544cuda3std6ranges3__45__cpo6cbeginE,(_ZN34_INTERNAL_244a522f_4_k_cu_02ea43546thrust24THRUST_300001_SM_1000_NS12placeholders2_6E - _ZN34_INTERNAL_244a522f_4_k_cu_02ea43544cuda3std6ranges3__45__cpo6cbeginE)
_ZN34_INTERNAL_244a522f_4_k_cu_02ea43544cuda3std6ranges3__45__cpo6cbeginE:
	.zero		1
	.type		_ZN34_INTERNAL_244a522f_4_k_cu_02ea43546thrust24THRUST_300001_SM_1000_NS12placeholders2_6E,@object
	.size		_ZN34_INTERNAL_244a522f_4_k_cu_02ea43546thrust24THRUST_300001_SM_1000_NS12placeholders2_6E,(_ZN34_INTERNAL_244a522f_4_k_cu_02ea43544cuda3std3__45__cpo7crbeginE - _ZN34_INTERNAL_244a522f_4_k_cu_02ea43546thrust24THRUST_300001_SM_1000_NS12placeholders2_6E)
_ZN34_INTERNAL_244a522f_4_k_cu_02ea43546thrust24THRUST_300001_SM_1000_NS12placeholders2_6E:
	.zero		1
	.type		_ZN34_INTERNAL_244a522f_4_k_cu_02ea43544cuda3std3__45__cpo7crbeginE,@object
	.size		_ZN34_INTERNAL_244a522f_4_k_cu_02ea43544cuda3std3__45__cpo7crbeginE,(_ZN34_INTERNAL_244a522f_4_k_cu_02ea43544cuda3std6ranges3__45__cpo4nextE - _ZN34_INTERNAL_244a522f_4_k_cu_02ea43544cuda3std3__45__cpo7crbeginE)
_ZN34_INTERNAL_244a522f_4_k_cu_02ea43544cuda3std3__45__cpo7crbeginE:
	.zero		1
	.type		_ZN34_INTERNAL_244a522f_4_k_cu_02ea43544cuda3std6ranges3__45__cpo4nextE,@object
	.size		_ZN34_INTERNAL_244a522f_4_k_cu_02ea43544cuda3std6ranges3__45__cpo4nextE,(_ZN34_INTERNAL_244a522f_4_k_cu_02ea43544cuda3std6ranges3__45__cpo4swapE - _ZN34_INTERNAL_244a522f_4_k_cu_02ea43544cuda3std6ranges3__45__cpo4nextE)
_ZN34_INTERNAL_244a522f_4_k_cu_02ea43544cuda3std6ranges3__45__cpo4nextE:
	.zero		1
	.type		_ZN34_INTERNAL_244a522f_4_k_cu_02ea43544cuda3std6ranges3__45__cpo4swapE,@object
	.size		_ZN34_INTERNAL_244a522f_4_k_cu_02ea43544cuda3std6ranges3__45__cpo4swapE,(_ZN34_INTERNAL_244a522f_4_k_cu_02ea43546thrust24THRUST_300001_SM_1000_NS8cuda_cub10par_nosyncE - _ZN34_INTERNAL_244a522f_4_k_cu_02ea43544cuda3std6ranges3__45__cpo4swapE)
_ZN34_INTERNAL_244a522f_4_k_cu_02ea43544cuda3std6ranges3__45__cpo4swapE:
	.zero		1
	.type		_ZN34_INTERNAL_244a522f_4_k_cu_02ea43546thrust24THRUST_300001_SM_1000_NS8cuda_cub10par_nosyncE,@object
	.size		_ZN34_INTERNAL_244a522f_4_k_cu_02ea43546thrust24THRUST_300001_SM_1000_NS8cuda_cub10par_nosyncE,(_ZN34_INTERNAL_244a522f_4_k_cu_02ea43546thrust24THRUST_300001_SM_1000_NS3seqE - _ZN34_INTERNAL_244a522f_4_k_cu_02ea43546thrust24THRUST_300001_SM_1000_NS8cuda_cub10par_nosyncE)
_ZN34_INTERNAL_244a522f_4_k_cu_02ea43546thrust24THRUST_300001_SM_1000_NS8cuda_cub10par_nosyncE:
	.zero		1
	.type		_ZN34_INTERNAL_244a522f_4_k_cu_02ea43546thrust24THRUST_300001_SM_1000_NS3seqE,@object
	.size		_ZN34_INTERNAL_244a522f_4_k_cu_02ea43546thrust24THRUST_300001_SM_1000_NS3seqE,(_ZN34_INTERNAL_244a522f_4_k_cu_02ea43544cuda3std3__420unreachable_sentinelE - _ZN34_INTERNAL_244a522f_4_k_cu_02ea43546thrust24THRUST_300001_SM_1000_NS3seqE)
_ZN34_INTERNAL_244a522f_4_k_cu_02ea43546thrust24THRUST_300001_SM_1000_NS3seqE:
	.zero		1
	.type		_ZN34_INTERNAL_244a522f_4_k_cu_02ea43544cuda3std3__420unreachable_sentinelE,@object
	.size		_ZN34_INTERNAL_244a522f_4_k_cu_02ea43544cuda3std3__420unreachable_sentinelE,(_ZN34_INTERNAL_244a522f_4_k_cu_02ea43544cuda3std6ranges3__45__cpo5ssizeE - _ZN34_INTERNAL_244a522f_4_k_cu_02ea43544cuda3std3__420unreachable_sentinelE)
_ZN34_INTERNAL_244a522f_4_k_cu_02ea43544cuda3std3__420unreachable_sentinelE:
	.zero		1
	.type		_ZN34_INTERNAL_244a522f_4_k_cu_02ea43544cuda3std6ranges3__45__cpo5ssizeE,@object
	.size		_ZN34_INTERNAL_244a522f_4_k_cu_02ea43544cuda3std6ranges3__45__cpo5ssizeE,(_ZN34_INTERNAL_244a522f_4_k_cu_02ea43546thrust24THRUST_300001_SM_1000_NS12placeholders2_3E - _ZN34_INTERNAL_244a522f_4_k_cu_02ea43544cuda3std6ranges3__45__cpo5ssizeE)
_ZN34_INTERNAL_244a522f_4_k_cu_02ea43544cuda3std6ranges3__45__cpo5ssizeE:
	.zero		1
	.type		_ZN34_INTERNAL_244a522f_4_k_cu_02ea43546thrust24THRUST_300001_SM_1000_NS12placeholders2_3E,@object
	.size		_ZN34_INTERNAL_244a522f_4_k_cu_02ea43546thrust24THRUST_300001_SM_1000_NS12placeholders2_3E,(_ZN34_INTERNAL_244a522f_4_k_cu_02ea43544cuda3std3__45__cpo4cendE - _ZN34_INTERNAL_244a522f_4_k_cu_02ea43546thrust24THRUST_300001_SM_1000_NS12placeholders2_3E)
_ZN34_INTERNAL_244a522f_4_k_cu_02ea43546thrust24THRUST_300001_SM_1000_NS12placeholders2_3E:
	.zero		1
	.type		_ZN34_INTERNAL_244a522f_4_k_cu_02ea43544cuda3std3__45__cpo4cendE,@object
	.size		_ZN34_INTERNAL_244a522f_4_k_cu_02ea43544cuda3std3__45__cpo4cendE,(_ZN34_INTERNAL_244a522f_4_k_cu_02ea43544cuda3std6ranges3__45__cpo4cendE - _ZN34_INTERNAL_244a522f_4_k_cu_02ea43544cuda3std3__45__cpo4cendE)
_ZN34_INTERNAL_244a522f_4_k_cu_02ea43544cuda3std3__45__cpo4cendE:
	.zero		1
	.type		_ZN34_INTERNAL_244a522f_4_k_cu_02ea43544cuda3std6ranges3__45__cpo4cendE,@object
	.size		_ZN34_INTERNAL_244a522f_4_k_cu_02ea43544cuda3std6ranges3__45__cpo4cendE,(_ZN34_INTERNAL_244a522f_4_k_cu_02ea43546thrust24THRUST_300001_SM_1000_NS12placeholders2_7E - _ZN34_INTERNAL_244a522f_4_k_cu_02ea43544cuda3std6ranges3__45__cpo4cendE)
_ZN34_INTERNAL_244a522f_4_k_cu_02ea43544cuda3std6ranges3__45__cpo4cendE:
	.zero		1
	.type		_ZN34_INTERNAL_244a522f_4_k_cu_02ea43546thrust24THRUST_300001_SM_1000_NS12placeholders2_7E,@object
	.size		_ZN34_INTERNAL_244a522f_4_k_cu_02ea43546thrust24THRUST_300001_SM_1000_NS12placeholders2_7E,(_ZN34_INTERNAL_244a522f_4_k_cu_02ea43544cuda3std3__45__cpo5crendE - _ZN34_INTERNAL_244a522f_4_k_cu_02ea43546thrust24THRUST_300001_SM_1000_NS12placeholders2_7E)
_ZN34_INTERNAL_244a522f_4_k_cu_02ea43546thrust24THRUST_300001_SM_1000_NS12placeholders2_7E:
	.zero		1
	.type		_ZN34_INTERNAL_244a522f_4_k_cu_02ea43544cuda3std3__45__cpo5crendE,@object
	.size		_ZN34_INTERNAL_244a522f_4_k_cu_02ea43544cuda3std3__45__cpo5crendE,(_ZN34_INTERNAL_244a522f_4_k_cu_02ea43544cuda3std6ranges3__45__cpo4prevE - _ZN34_INTERNAL_244a522f_4_k_cu_02ea43544cuda3std3__45__cpo5crendE)
_ZN34_INTERNAL_244a522f_4_k_cu_02ea43544cuda3std3__45__cpo5crendE:
	.zero		1
	.type		_ZN34_INTERNAL_244a522f_4_k_cu_02ea43544cuda3std6ranges3__45__cpo4prevE,@object
	.size		_ZN34_INTERNAL_244a522f_4_k_cu_02ea43544cuda3std6ranges3__45__cpo4prevE,(_ZN34_INTERNAL_244a522f_4_k_cu_02ea43544cuda3std6ranges3__45__cpo9iter_moveE - _ZN34_INTERNAL_244a522f_4_k_cu_02ea43544cuda3std6ranges3__45__cpo4prevE)
_ZN34_INTERNAL_244a522f_4_k_cu_02ea43544cuda3std6ranges3__45__cpo4prevE:
	.zero		1
	.type		_ZN34_INTERNAL_244a522f_4_k_cu_02ea43544cuda3std6ranges3__45__cpo9iter_moveE,@object
	.size		_ZN34_INTERNAL_244a522f_4_k_cu_02ea43544cuda3std6ranges3__45__cpo9iter_moveE,(_ZN34_INTERNAL_244a522f_4_k_cu_02ea43546thrust24THRUST_300001_SM_1000_NS6system6detail10sequential3seqE - _ZN34_INTERNAL_244a522f_4_k_cu_02ea43544cuda3std6ranges3__45__cpo9iter_moveE)
_ZN34_INTERNAL_244a522f_4_k_cu_02ea43544cuda3std6ranges3__45__cpo9iter_moveE:
	.zero		1
	.type		_ZN34_INTERNAL_244a522f_4_k_cu_02ea43546thrust24THRUST_300001_SM_1000_NS6system6detail10sequential3seqE,@object
	.size		_ZN34_INTERNAL_244a522f_4_k_cu_02ea43546thrust24THRUST_300001_SM_1000_NS6system6detail10sequential3seqE,(_ZN34_INTERNAL_244a522f_4_k_cu_02ea43546thrust24THRUST_300001_SM_1000_NS12placeholders2_9E - _ZN34_INTERNAL_244a522f_4_k_cu_02ea43546thrust24THRUST_300001_SM_1000_NS6system6detail10sequential3seqE)
_ZN34_INTERNAL_244a522f_4_k_cu_02ea43546thrust24THRUST_300001_SM_1000_NS6system6detail10sequential3seqE:
	.zero		1
	.type		_ZN34_INTERNAL_244a522f_4_k_cu_02ea43546thrust24THRUST_300001_SM_1000_NS12placeholders2_9E,@object
	.size		_ZN34_INTERNAL_244a522f_4_k_cu_02ea43546thrust24THRUST_300001_SM_1000_NS12placeholders2_9E,(_ZN34_INTERNAL_244a522f_4_k_cu_02ea43544cuda3std3__419piecewise_constructE - _ZN34_INTERNAL_244a522f_4_k_cu_02ea43546thrust24THRUST_300001_SM_1000_NS12placeholders2_9E)
_ZN34_INTERNAL_244a522f_4_k_cu_02ea43546thrust24THRUST_300001_SM_1000_NS12placeholders2_9E:
	.zero		1
	.type		_ZN34_INTERNAL_244a522f_4_k_cu_02ea43544cuda3std3__419piecewise_constructE,@object
	.size		_ZN34_INTERNAL_244a522f_4_k_cu_02ea43544cuda3std3__419piecewise_constructE,(_ZN34_INTERNAL_244a522f_4_k_cu_02ea43544cuda3std6ranges3__45__cpo5cdataE - _ZN34_INTERNAL_244a522f_4_k_cu_02ea43544cuda3std3__419piecewise_constructE)
_ZN34_INTERNAL_244a522f_4_k_cu_02ea43544cuda3std3__419piecewise_constructE:
	.zero		1
	.type		_ZN34_INTERNAL_244a522f_4_k_cu_02ea43544cuda3std6ranges3__45__cpo5cdataE,@object
	.size		_ZN34_INTERNAL_244a522f_4_k_cu_02ea43544cuda3std6ranges3__45__cpo5cdataE,(_ZN34_INTERNAL_244a522f_4_k_cu_02ea43546thrust24THRUST_300001_SM_1000_NS12placeholders2_1E - _ZN34_INTERNAL_244a522f_4_k_cu_02ea43544cuda3std6ranges3__45__cpo5cdataE)
_ZN34_INTERNAL_244a522f_4_k_cu_02ea43544cuda3std6ranges3__45__cpo5cdataE:
	.zero		1
	.type		_ZN34_INTERNAL_244a522f_4_k_cu_02ea43546thrust24THRUST_300001_SM_1000_NS12placeholders2_1E,@object
	.size		_ZN34_INTERNAL_244a522f_4_k_cu_02ea43546thrust24THRUST_300001_SM_1000_NS12placeholders2_1E,(_ZN34_INTERNAL_244a522f_4_k_cu_02ea43544cuda3std3__45__cpo3endE - _ZN34_INTERNAL_244a522f_4_k_cu_02ea43546thrust24THRUST_300001_SM_1000_NS12placeholders2_1E)
_ZN34_INTERNAL_244a522f_4_k_cu_02ea43546thrust24THRUST_300001_SM_1000_NS12placeholders2_1E:
	.zero		1
	.type		_ZN34_INTERNAL_244a522f_4_k_cu_02ea43544cuda3std3__45__cpo3endE,@object
	.size		_ZN34_INTERNAL_244a522f_4_k_cu_02ea43544cuda3std3__45__cpo3endE,(_ZN34_INTERNAL_244a522f_4_k_cu_02ea43544cuda3std6ranges3__45__cpo3endE - _ZN34_INTERNAL_244a522f_4_k_cu_02ea43544cuda3std3__45__cpo3endE)
_ZN34_INTERNAL_244a522f_4_k_cu_02ea43544cuda3std3__45__cpo3endE:
	.zero		1
	.type		_ZN34_INTERNAL_244a522f_4_k_cu_02ea43544cuda3std6ranges3__45__cpo3endE,@object
	.size		_ZN34_INTERNAL_244a522f_4_k_cu_02ea43544cuda3std6ranges3__45__cpo3endE,(_ZN34_INTERNAL_244a522f_4_k_cu_02ea43546thrust24THRUST_300001_SM_1000_NS12placeholders2_5E - _ZN34_INTERNAL_244a522f_4_k_cu_02ea43544cuda3std6ranges3__45__cpo3endE)
_ZN34_INTERNAL_244a522f_4_k_cu_02ea43544cuda3std6ranges3__45__cpo3endE:
	.zero		1
	.type		_ZN34_INTERNAL_244a522f_4_k_cu_02ea43546thrust24THRUST_300001_SM_1000_NS12placeholders2_5E,@object
	.size		_ZN34_INTERNAL_244a522f_4_k_cu_02ea43546thrust24THRUST_300001_SM_1000_NS12placeholders2_5E,(_ZN34_INTERNAL_244a522f_4_k_cu_02ea43544cuda3std3__45__cpo4rendE - _ZN34_INTERNAL_244a522f_4_k_cu_02ea43546thrust24THRUST_300001_SM_1000_NS12placeholders2_5E)
_ZN34_INTERNAL_244a522f_4_k_cu_02ea43546thrust24THRUST_300001_SM_1000_NS12placeholders2_5E:
	.zero		1
	.type		_ZN34_INTERNAL_244a522f_4_k_cu_02ea43544cuda3std3__45__cpo4rendE,@object
	.size		_ZN34_INTERNAL_244a522f_4_k_cu_02ea43544cuda3std3__45__cpo4rendE,(_ZN34_INTERNAL_244a522f_4_k_cu_02ea43544cuda3std6ranges3__45__cpo9iter_swapE - _ZN34_INTERNAL_244a522f_4_k_cu_02ea43544cuda3std3__45__cpo4rendE)
_ZN34_INTERNAL_244a522f_4_k_cu_02ea43544cuda3std3__45__cpo4rendE:
	.zero		1
	.type		_ZN34_INTERNAL_244a522f_4_k_cu_02ea43544cuda3std6ranges3__45__cpo9iter_swapE,@object
	.size		_ZN34_INTERNAL_244a522f_4_k_cu_02ea43544cuda3std6ranges3__45__cpo9iter_swapE,(_ZN34_INTERNAL_244a522f_4_k_cu_02ea43544cuda3std3__48unexpectE - _ZN34_INTERNAL_244a522f_4_k_cu_02ea43544cuda3std6ranges3__45__cpo9iter_swapE)
_ZN34_INTERNAL_244a522f_4_k_cu_02ea43544cuda3std6ranges3__45__cpo9iter_swapE:
	.zero		1
	.type		_ZN34_INTERNAL_244a522f_4_k_cu_02ea43544cuda3std3__48unexpectE,@object
	.size		_ZN34_INTERNAL_244a522f_4_k_cu_02ea43544cuda3std3__48unexpectE,(_ZN34_INTERNAL_244a522f_4_k_cu_02ea43546thrust24THRUST_300001_SM_1000_NS8cuda_cub3parE - _ZN34_INTERNAL_244a522f_4_k_cu_02ea43544cuda3std3__48unexpectE)
_ZN34_INTERNAL_244a522f_4_k_cu_02ea43544cuda3std3__48unexpectE:
	.zero		1
	.type		_ZN34_INTERNAL_244a522f_4_k_cu_02ea43546thrust24THRUST_300001_SM_1000_NS8cuda_cub3parE,@object
	.size		_ZN34_INTERNAL_244a522f_4_k_cu_02ea43546thrust24THRUST_300001_SM_1000_NS8cuda_cub3parE,(.L_29 - _ZN34_INTERNAL_244a522f_4_k_cu_02ea43546thrust24THRUST_300001_SM_1000_NS8cuda_cub3parE)
_ZN34_INTERNAL_244a522f_4_k_cu_02ea43546thrust24THRUST_300001_SM_1000_NS8cuda_cub3parE:
	.zero		1
.L_29:


//--------------------- .nv.constant0._ZN3cub18CUB_300001_SM_10006detail8for_each13static_kernelINS2_12policy_hub_t12policy_500_tElN6thrust24THRUST_300001_SM_1000_NS8cuda_cub6__fill7functorINS7_6detail15normal_iteratorINS7_10device_ptrIfEEEEfEEEEvT0_T1_ --------------------------
	.section	.nv.constant0._ZN3cub18CUB_300001_SM_10006detail8for_each13static_kernelINS2_12policy_hub_t12policy_500_tElN6thrust24THRUST_300001_SM_1000_NS8cuda_cub6__fill7functorINS7_6detail15normal_iteratorINS7_10device_ptrIfEEEEfEEEEvT0_T1_,"a",@progbits
	.sectionflags	@""
	.align	4
.nv.constant0._ZN3cub18CUB_300001_SM_10006detail8for_each13static_kernelINS2_12policy_hub_t12policy_500_tElN6thrust24THRUST_300001_SM_1000_NS8cuda_cub6__fill7functorINS7_6detail15normal_iteratorINS7_10device_ptrIfEEEEfEEEEvT0_T1_:
	.zero		920


//--------------------- .nv.constant0._ZN3cub18CUB_300001_SM_10006detail8for_each13static_kernelINS2_12policy_hub_t12policy_500_tElN6thrust24THRUST_300001_SM_1000_NS8cuda_cub6__fill7functorINS7_6detail15normal_iteratorINS7_10device_ptrIjEEEEiEEEEvT0_T1_ --------------------------
	.section	.nv.constant0._ZN3cub18CUB_300001_SM_10006detail8for_each13static_kernelINS2_12policy_hub_t12policy_500_tElN6thrust24THRUST_300001_SM_1000_NS8cuda_cub6__fill7functorINS7_6detail15normal_iteratorINS7_10device_ptrIjEEEEiEEEEvT0_T1_,"a",@progbits
	.sectionflags	@""
	.align	4
.nv.constant0._ZN3cub18CUB_300001_SM_10006detail8for_each13static_kernelINS2_12policy_hub_t12policy_500_tElN6thrust24THRUST_300001_SM_1000_NS8cuda_cub6__fill7functorINS7_6detail15normal_iteratorINS7_10device_ptrIjEEEEiEEEEvT0_T1_:
	.zero		920


//--------------------- .nv.constant0._ZN3cub18CUB_300001_SM_10006detail8for_each13static_kernelINS2_12policy_hub_t12policy_500_tEmN6thrust24THRUST_300001_SM_1000_NS8cuda_cub20__uninitialized_fill7functorINS7_10device_ptrImEEmEEEEvT0_T1_ --------------------------
	.section	.nv.constant0._ZN3cub18CUB_300001_SM_10006detail8for_each13static_kernelINS2_12policy_hub_t12policy_500_tEmN6thrust24THRUST_300001_SM_1000_NS8cuda_cub20__uninitialized_fill7functorINS7_10device_ptrImEEmEEEEvT0_T1_,"a",@progbits
	.sectionflags	@""
	.align	4
.nv.constant0._ZN3cub18CUB_300001_SM_10006detail8for_each13static_kernelINS2_12policy_hub_t12policy_500_tEmN6thrust24THRUST_300001_SM_1000_NS8cuda_cub20__uninitialized_fill7functorINS7_10device_ptrImEEmEEEEvT0_T1_:
	.zero		920


//--------------------- .nv.constant0._ZN3cub18CUB_300001_SM_10006detail8for_each13static_kernelINS2_12policy_hub_t12policy_500_tEmN6thrust24THRUST_300001_SM_1000_NS8cuda_cub20__uninitialized_fill7functorINS7_10device_ptrIfEEfEEEEvT0_T1_ --------------------------
	.section	.nv.constant0._ZN3cub18CUB_300001_SM_10006detail8for_each13static_kernelINS2_12policy_hub_t12policy_500_tEmN6thrust24THRUST_300001_SM_1000_NS8cuda_cub20__uninitialized_fill7functorINS7_10device_ptrIfEEfEEEEvT0_T1_,"a",@progbits
	.sectionflags	@""
	.align	4
.nv.constant0._ZN3cub18CUB_300001_SM_10006detail8for_each13static_kernelINS2_12policy_hub_t12policy_500_tEmN6thrust24THRUST_300001_SM_1000_NS8cuda_cub20__uninitialized_fill7functorINS7_10device_ptrIfEEfEEEEvT0_T1_:
	.zero		920


//--------------------- .nv.constant0._ZN3cub18CUB_300001_SM_10006detail8for_each13static_kernelINS2_12policy_hub_t12policy_500_tEmN6thrust24THRUST_300001_SM_1000_NS8cuda_cub6__fill7functorINS7_6detail15normal_iteratorINS7_10device_ptrIfEEEEfEEEEvT0_T1_ --------------------------
	.section	.nv.constant0._ZN3cub18CUB_300001_SM_10006detail8for_each13static_kernelINS2_12policy_hub_t12policy_500_tEmN6thrust24THRUST_300001_SM_1000_NS8cuda_cub6__fill7functorINS7_6detail15normal_iteratorINS7_10device_ptrIfEEEEfEEEEvT0_T1_,"a",@progbits
	.sectionflags	@""
	.align	4
.nv.constant0._ZN3cub18CUB_300001_SM_10006detail8for_each13static_kernelINS2_12policy_hub_t12policy_500_tEmN6thrust24THRUST_300001_SM_1000_NS8cuda_cub6__fill7functorINS7_6detail15normal_iteratorINS7_10device_ptrIfEEEEfEEEEvT0_T1_:
	.zero		920


//--------------------- .nv.constant0._ZN3cub18CUB_300001_SM_10006detail8for_each13static_kernelINS2_12policy_hub_t12policy_500_tElN6thrust24THRUST_300001_SM_1000_NS8cuda_cub6__fill7functorINS7_6detail15normal_iteratorINS7_10device_ptrIjEEEEjEEEEvT0_T1_ --------------------------
	.section	.nv.constant0._ZN3cub18CUB_300001_SM_10006detail8for_each13static_kernelINS2_12policy_hub_t12policy_500_tElN6thrust24THRUST_300001_SM_1000_NS8cuda_cub6__fill7functorINS7_6detail15normal_iteratorINS7_10device_ptrIjEEEEjEEEEvT0_T1_,"a",@progbits
	.sectionflags	@""
	.align	4
.nv.constant0._ZN3cub18CUB_300001_SM_10006detail8for_each13static_kernelINS2_12policy_hub_t12policy_500_tElN6thrust24THRUST_300001_SM_1000_NS8cuda_cub6__fill7functorINS7_6detail15normal_iteratorINS7_10device_ptrIjEEEEjEEEEvT0_T1_:
	.zero		920


//--------------------- .nv.constant0._ZN3cub18CUB_300001_SM_10006detail8for_each13static_kernelINS2_12policy_hub_t12policy_500_tEmN6thrust24THRUST_300001_SM_1000_NS8cuda_cub6__fill7functorINS7_6detail15normal_iteratorINS7_10device_ptrIjEEEEjEEEEvT0_T1_ --------------------------
	.section	.nv.constant0._ZN3cub18CUB_300001_SM_10006detail8for_each13static_kernelINS2_12policy_hub_t12policy_500_tEmN6thrust24THRUST_300001_SM_1000_NS8cuda_cub6__fill7functorINS7_6detail15normal_iteratorINS7_10device_ptrIjEEEEjEEEEvT0_T1_,"a",@progbits
	.sectionflags	@""
	.align	4
.nv.constant0._ZN3cub18CUB_300001_SM_10006detail8for_each13static_kernelINS2_12policy_hub_t12policy_500_tEmN6thrust24THRUST_300001_SM_1000_NS8cuda_cub6__fill7functorINS7_6detail15normal_iteratorINS7_10device_ptrIjEEEEjEEEEvT0_T1_:
	.zero		920


//--------------------- .nv.constant0._ZN3cub18CUB_300001_SM_10006detail8for_each13static_kernelINS2_12policy_hub_t12policy_500_tEmN6thrust24THRUST_300001_SM_1000_NS8cuda_cub20__uninitialized_fill7functorINS7_10device_ptrIjEEjEEEEvT0_T1_ --------------------------
	.section	.nv.constant0._ZN3cub18CUB_300001_SM_10006detail8for_each13static_kernelINS2_12policy_hub_t12policy_500_tEmN6thrust24THRUST_300001_SM_1000_NS8cuda_cub20__uninitialized_fill7functorINS7_10device_ptrIjEEjEEEEvT0_T1_,"a",@progbits
	.sectionflags	@""
	.align	4
.nv.constant0._ZN3cub18CUB_300001_SM_10006detail8for_each13static_kernelINS2_12policy_hub_t12policy_500_tEmN6thrust24THRUST_300001_SM_1000_NS8cuda_cub20__uninitialized_fill7functorINS7_10device_ptrIjEEjEEEEvT0_T1_:
	.zero		920


//--------------------- .nv.constant0._ZN3cub18CUB_300001_SM_10006detail11EmptyKernelIvEEvv --------------------------
	.section	.nv.constant0._ZN3cub18CUB_300001_SM_10006detail11EmptyKernelIvEEvv,"a",@progbits
	.sectionflags	@""
	.align	4
.nv.constant0._ZN3cub18CUB_300001_SM_10006detail11EmptyKernelIvEEvv:
	.zero		896


//--------------------- .nv.constant0._Z34calculate_unique_minimizers_kernelPKjjjPj --------------------------
	.section	.nv.constant0._Z34calculate_unique_minimizers_kernelPKjjjPj,"a",@progbits
	.sectionflags	@""
	.align	4
.nv.constant0._Z34calculate_unique_minimizers_kernelPKjjjPj:
	.zero		920


//--------------------- .nv.constant0._Z23match_minimizers_kernelPKmPKjjPK17GPUMinimizerEntryjPjPfS6_j --------------------------
	.section	.nv.constant0._Z23match_minimizers_kernelPKmPKjjPK17GPUMinimizerEntryjPjPfS6_j,"a",@progbits
	.sectionflags	@""
	.align	4
.nv.constant0._Z23match_minimizers_kernelPKmPKjjPK17GPUMinimizerEntryjPjPfS6_j:
	.zero		964


//--------------------- .nv.constant0._Z25extract_minimizers_kernelPKcPKjS2_PmPjS4_jiii --------------------------
	.section	.nv.constant0._Z25extract_minimizers_kernelPKcPKjS2_PmPjS4_jiii,"a",@progbits
	.sectionflags	@""
	.align	4
.nv.constant0._Z25extract_minimizers_kernelPKcPKjS2_PmPjS4_jiii:
	.zero		960


//--------------------- SYMBOLS --------------------------

	.type		.nv.reservedSmem.offset0,@object
	.size		.nv.reservedSmem.offset0,0x4
